// auto-generated by cutlass_sweep.gemm — config: {"arch": "sm_90", "cluster_m": 2, "cluster_n": 4, "dtype": "int8", "dtype_b": "int8", "layout": "nt", "stages": 0, "tile_k": 64, "tile_m": 128, "tile_n": 128}
#include "cutlass/cutlass.h"
#include "cutlass/gemm/collective/collective_builder.hpp"
#include "cutlass/gemm/device/gemm_universal_adapter.h"
#include "cutlass/gemm/kernel/gemm_universal.hpp"
#include "cutlass/epilogue/collective/collective_builder.hpp"

using ElemA = int8_t;
using ElemB = int8_t;
using ElemCD = int8_t;
using Acc  = int32_t;
using TileShape    = cute::Shape<cute::_128, cute::_128, cute::_64>;
using ClusterShape = cute::Shape<cute::_2, cute::_4, cute::_1>;

using CollectiveEpilogue = typename cutlass::epilogue::collective::CollectiveBuilder<
    cutlass::arch::Sm90, cutlass::arch::OpClassTensorOp,
    TileShape, ClusterShape,
    cutlass::epilogue::collective::EpilogueTileAuto,
    Acc, Acc,
    ElemCD, cutlass::layout::RowMajor, 128 / cutlass::sizeof_bits<ElemCD>::value,
    ElemCD, cutlass::layout::RowMajor, 128 / cutlass::sizeof_bits<ElemCD>::value,
    cutlass::epilogue::collective::EpilogueScheduleAuto
  >::CollectiveOp;

using CollectiveMainloop = typename cutlass::gemm::collective::CollectiveBuilder<
    cutlass::arch::Sm90, cutlass::arch::OpClassTensorOp,
    ElemA, cutlass::layout::RowMajor, 128 / cutlass::sizeof_bits<ElemA>::value,
    ElemB, cutlass::layout::ColumnMajor, 128 / cutlass::sizeof_bits<ElemB>::value,
    Acc,
    TileShape, ClusterShape,
    cutlass::gemm::collective::StageCountAutoCarveout<static_cast<int>(sizeof(typename CollectiveEpilogue::SharedStorage))>,
    cutlass::gemm::collective::KernelScheduleAuto
  >::CollectiveOp;

using GemmKernel = cutlass::gemm::kernel::GemmUniversal<
    cute::Shape<int,int,int,int>,
    CollectiveMainloop,
    CollectiveEpilogue
>;
using Gemm = cutlass::gemm::device::GemmUniversalAdapter<GemmKernel>;

// Force the device kernel symbol into the cubin without needing a host main.
auto* _anchor = &cutlass::device_kernel<GemmKernel>;


// ===== COMPILED SASS (sm_90a) =====

	.target	sm_90a

	.elftype	@"ET_EXEC"


//--------------------- .note.nv.tkinfo           --------------------------
	.section	.note.nv.tkinfo,"",@"SHT_NOTE"
	.sectionflags	@"SHF_NOTE_NV_TKINFO"
	.tkinfo
        /*0018*/ 	.word	0x00000002
        /*0030*/ 	.string	""
        /*0030*/ 	.string	"ptxas"
        /*0030*/ 	.string	"Cuda compilation tools, release 13.0, V13.0.88"
        /*0030*/ 	.string	"Build cuda_13.0.r13.0/compiler.36424714_0"
        /*0030*/ 	.string	"-arch sm_90a -m 64 "



//--------------------- .note.nv.cuinfo           --------------------------
	.section	.note.nv.cuinfo,"",@"SHT_NOTE"
	.sectionflags	@"SHF_NOTE_NV_CUINFO"
        /*0018*/ 	.short	0x0002
        /*001a*/ 	.short	0x005a
        /*001c*/ 	.short	0x0082
	.zero		2


//--------------------- .nv.info                  --------------------------
	.section	.nv.info,"",@"SHT_CUDA_INFO"
	.align	4


	//----- nvinfo : EIATTR_REGCOUNT
	.align		4
        /*0000*/ 	.byte	0x04, 0x2f
        /*0002*/ 	.short	(.L_15 - .L_14)
	.align		4
.L_14:
        /*0004*/ 	.word	index@(_ZN7cutlass13device_kernelINS_4gemm6kernel13GemmUniversalIN4cute5tupleIJiiiiEEENS1_10collective13CollectiveMmaINS1_34MainloopSm90TmaGmmaWarpSpecializedILi14ENS5_IJNS4_1CILi2EEENSA_ILi4EEENSA_ILi1EEEEEENS1_35KernelTmaWarpSpecializedCooperativeEEENS5_IJNSA_ILi128EEESH_NSA_ILi64EEEEEEaNS5_IJlSD_lEEEaSK_NS4_8TiledMMAINS4_8MMA_AtomIJNS4_4SM904GMMA27MMA_64x128x32_S32S8S8_SS_TNEEEENS4_6LayoutINS5_IJSB_SD_SD_EEENS5_IJSD_NSA_ILi0EEEST_EEEEENS5_IJNS4_10UnderscoreESW_SW_EEEEENS4_23SM90_TMA_LOAD_MULTICASTENS4_14ComposedLayoutINS4_7SwizzleILi2ELi4ELi3EEENS4_18smem_ptr_flag_bitsILi8EEENSR_INS5_IJNSA_ILi8EEESI_EEENS5_IJSI_SD_EEEEEEEvNS4_8identityESZ_S19_vS1A_EENS_8epilogue10collective6detail29Sm90TmaWarpSpecializedAdapterINS1D_15DefaultEpilogueIaSK_SK_NS1C_6thread17LinearCombinationIaLi1EiiLNS1H_9ScaleType4KindE0ELNS_15FloatRoundStyleE2EaEENS1_15EpilogueDefaultEEEEEvvEEEEvNT_6ParamsE)
        /*0008*/ 	.word	0x000000a8


	//----- nvinfo : EIATTR_FRAME_SIZE
	.align		4
.L_15:
        /*000c*/ 	.byte	0x04, 0x11
        /*000e*/ 	.short	(.L_17 - .L_16)
	.align		4
.L_16:
        /*0010*/ 	.word	index@(_ZN7cutlass13device_kernelINS_4gemm6kernel13GemmUniversalIN4cute5tupleIJiiiiEEENS1_10collective13CollectiveMmaINS1_34MainloopSm90TmaGmmaWarpSpecializedILi14ENS5_IJNS4_1CILi2EEENSA_ILi4EEENSA_ILi1EEEEEENS1_35KernelTmaWarpSpecializedCooperativeEEENS5_IJNSA_ILi128EEESH_NSA_ILi64EEEEEEaNS5_IJlSD_lEEEaSK_NS4_8TiledMMAINS4_8MMA_AtomIJNS4_4SM904GMMA27MMA_64x128x32_S32S8S8_SS_TNEEEENS4_6LayoutINS5_IJSB_SD_SD_EEENS5_IJSD_NSA_ILi0EEEST_EEEEENS5_IJNS4_10UnderscoreESW_SW_EEEEENS4_23SM90_TMA_LOAD_MULTICASTENS4_14ComposedLayoutINS4_7SwizzleILi2ELi4ELi3EEENS4_18smem_ptr_flag_bitsILi8EEENSR_INS5_IJNSA_ILi8EEESI_EEENS5_IJSI_SD_EEEEEEEvNS4_8identityESZ_S19_vS1A_EENS_8epilogue10collective6detail29Sm90TmaWarpSpecializedAdapterINS1D_15DefaultEpilogueIaSK_SK_NS1C_6thread17LinearCombinationIaLi1EiiLNS1H_9ScaleType4KindE0ELNS_15FloatRoundStyleE2EaEENS1_15EpilogueDefaultEEEEEvvEEEEvNT_6ParamsE)
        /*0014*/ 	.word	0x00000000


	//----- nvinfo : EIATTR_MIN_STACK_SIZE
	.align		4
.L_17:
        /*0018*/ 	.byte	0x04, 0x12
        /*001a*/ 	.short	(.L_19 - .L_18)
	.align		4
.L_18:
        /*001c*/ 	.word	index@(_ZN7cutlass13device_kernelINS_4gemm6kernel13GemmUniversalIN4cute5tupleIJiiiiEEENS1_10collective13CollectiveMmaINS1_34MainloopSm90TmaGmmaWarpSpecializedILi14ENS5_IJNS4_1CILi2EEENSA_ILi4EEENSA_ILi1EEEEEENS1_35KernelTmaWarpSpecializedCooperativeEEENS5_IJNSA_ILi128EEESH_NSA_ILi64EEEEEEaNS5_IJlSD_lEEEaSK_NS4_8TiledMMAINS4_8MMA_AtomIJNS4_4SM904GMMA27MMA_64x128x32_S32S8S8_SS_TNEEEENS4_6LayoutINS5_IJSB_SD_SD_EEENS5_IJSD_NSA_ILi0EEEST_EEEEENS5_IJNS4_10UnderscoreESW_SW_EEEEENS4_23SM90_TMA_LOAD_MULTICASTENS4_14ComposedLayoutINS4_7SwizzleILi2ELi4ELi3EEENS4_18smem_ptr_flag_bitsILi8EEENSR_INS5_IJNSA_ILi8EEESI_EEENS5_IJSI_SD_EEEEEEEvNS4_8identityESZ_S19_vS1A_EENS_8epilogue10collective6detail29Sm90TmaWarpSpecializedAdapterINS1D_15DefaultEpilogueIaSK_SK_NS1C_6thread17LinearCombinationIaLi1EiiLNS1H_9ScaleType4KindE0ELNS_15FloatRoundStyleE2EaEENS1_15EpilogueDefaultEEEEEvvEEEEvNT_6ParamsE)
        /*0020*/ 	.word	0x00000000
.L_19:


//--------------------- .nv.compat                --------------------------
	.section	.nv.compat,"",@"SHT_CUDA_COMPAT_INFO"
	.align	4
        /*0000*/ 	.byte	0x02, 0x09, 0x01, 0x00, 0x02, 0x02, 0x04, 0x00, 0x02, 0x05, 0x05, 0x00, 0x03, 0x07, 0x01, 0x01
        /*0010*/ 	.byte	0x02, 0x03, 0x01, 0x00, 0x02, 0x06, 0x01, 0x00, 0x04, 0x0b, 0x08, 0x00, 0x00, 0x00, 0x00, 0x00
        /*0020*/ 	.byte	0x00, 0x00, 0x00, 0x00


//--------------------- .nv.info._ZN7cutlass13device_kernelINS_4gemm6kernel13GemmUniversalIN4cute5tupleIJiiiiEEENS1_10collective13CollectiveMmaINS1_34MainloopSm90TmaGmmaWarpSpecializedILi14ENS5_IJNS4_1CILi2EEENSA_ILi4EEENSA_ILi1EEEEEENS1_35KernelTmaWarpSpecializedCooperativeEEENS5_IJNSA_ILi128EEESH_NSA_ILi64EEEEEEaNS5_IJlSD_lEEEaSK_NS4_8TiledMMAINS4_8MMA_AtomIJNS4_4SM904GMMA27MMA_64x128x32_S32S8S8_SS_TNEEEENS4_6LayoutINS5_IJSB_SD_SD_EEENS5_IJSD_NSA_ILi0EEEST_EEEEENS5_IJNS4_10UnderscoreESW_SW_EEEEENS4_23SM90_TMA_LOAD_MULTICASTENS4_14ComposedLayoutINS4_7SwizzleILi2ELi4ELi3EEENS4_18smem_ptr_flag_bitsILi8EEENSR_INS5_IJNSA_ILi8EEESI_EEENS5_IJSI_SD_EEEEEEEvNS4_8identityESZ_S19_vS1A_EENS_8epilogue10collective6detail29Sm90TmaWarpSpecializedAdapterINS1D_15DefaultEpilogueIaSK_SK_NS1C_6thread17LinearCombinationIaLi1EiiLNS1H_9ScaleType4KindE0ELNS_15FloatRoundStyleE2EaEENS1_15EpilogueDefaultEEEEEvvEEEEvNT_6ParamsE --------------------------
	.section	.nv.info._ZN7cutlass13device_kernelINS_4gemm6kernel13GemmUniversalIN4cute5tupleIJiiiiEEENS1_10collective13CollectiveMmaINS1_34MainloopSm90TmaGmmaWarpSpecializedILi14ENS5_IJNS4_1CILi2EEENSA_ILi4EEENSA_ILi1EEEEEENS1_35KernelTmaWarpSpecializedCooperativeEEENS5_IJNSA_ILi128EEESH_NSA_ILi64EEEEEEaNS5_IJlSD_lEEEaSK_NS4_8TiledMMAINS4_8MMA_AtomIJNS4_4SM904GMMA27MMA_64x128x32_S32S8S8_SS_TNEEEENS4_6LayoutINS5_IJSB_SD_SD_EEENS5_IJSD_NSA_ILi0EEEST_EEEEENS5_IJNS4_10UnderscoreESW_SW_EEEEENS4_23SM90_TMA_LOAD_MULTICASTENS4_14ComposedLayoutINS4_7SwizzleILi2ELi4ELi3EEENS4_18smem_ptr_flag_bitsILi8EEENSR_INS5_IJNSA_ILi8EEESI_EEENS5_IJSI_SD_EEEEEEEvNS4_8identityESZ_S19_vS1A_EENS_8epilogue10collective6detail29Sm90TmaWarpSpecializedAdapterINS1D_15DefaultEpilogueIaSK_SK_NS1C_6thread17LinearCombinationIaLi1EiiLNS1H_9ScaleType4KindE0ELNS_15FloatRoundStyleE2EaEENS1_15EpilogueDefaultEEEEEvvEEEEvNT_6ParamsE,"",@"SHT_CUDA_INFO"
	.sectionflags	@""
	.align	4


	//----- nvinfo : EIATTR_CUDA_API_VERSION
	.align		4
        /*0000*/ 	.byte	0x04, 0x37
        /*0002*/ 	.short	(.L_21 - .L_20)
.L_20:
        /*0004*/ 	.word	0x00000082


	//----- nvinfo : EIATTR_KPARAM_INFO
	.align		4
.L_21:
        /*0008*/ 	.byte	0x04, 0x17
        /*000a*/ 	.short	(.L_23 - .L_22)
.L_22:
        /*000c*/ 	.word	0x00000000
        /*0010*/ 	.short	0x0000
        /*0012*/ 	.short	0x0070
        /*0014*/ 	.byte	0x00, 0xf0, 0x01, 0x10


	//----- nvinfo : EIATTR_SPARSE_MMA_MASK
	.align		4
.L_23:
        /*0018*/ 	.byte	0x03, 0x50
        /*001a*/ 	.short	0x0000


	//----- nvinfo : EIATTR_MAXREG_COUNT
	.align		4
        /*001c*/ 	.byte	0x03, 0x1b
        /*001e*/ 	.short	0x00a8


	//----- nvinfo : EIATTR_NUM_BARRIERS
	.align		4
        /*0020*/ 	.byte	0x02, 0x4c
        /*0022*/ 	.byte	0x01
	.zero		1


	//----- nvinfo : EIATTR_EXTERNS
	.align		4
        /*0024*/ 	.byte	0x04, 0x0f
        /*0026*/ 	.short	(.L_25 - .L_24)


	//   ....[0]....
	.align		4
.L_24:
        /*0028*/ 	.word	index@(__assertfail)


	//----- nvinfo : EIATTR_MERCURY_ISA_VERSION
	.align		4
.L_25:
        /*002c*/ 	.byte	0x03, 0x5f
        /*002e*/ 	.short	0x0101


	//----- nvinfo : EIATTR_INT_WARP_WIDE_INSTR_OFFSETS
	.align		4
        /*0030*/ 	.byte	0x04, 0x31
        /*0032*/ 	.short	(.L_27 - .L_26)


	//   ....[0]....
.L_26:
        /*0034*/ 	.word	0x000005f0


	//   ....[1]....
        /*0038*/ 	.word	0x00000620


	//   ....[2]....
        /*003c*/ 	.word	0x000007e0


	//----- nvinfo : EIATTR_COOP_GROUP_MASK_REGIDS
	.align		4
.L_27:
        /*0040*/ 	.byte	0x04, 0x29
        /*0042*/ 	.short	(.L_29 - .L_28)


	//   ....[0]....
.L_28:
        /*0044*/ 	.word	0xffffffff


	//   ....[1]....
        /*0048*/ 	.word	0xffffffff


	//   ....[2]....
        /*004c*/ 	.word	0xffffffff


	//   ....[3]....
        /*0050*/ 	.word	0xffffffff


	//   ....[4]....
        /*0054*/ 	.word	0xffffffff


	//   ....[5]....
        /*0058*/ 	.word	0xffffffff


	//----- nvinfo : EIATTR_COOP_GROUP_INSTR_OFFSETS
	.align		4
.L_29:
        /*005c*/ 	.byte	0x04, 0x28
        /*005e*/ 	.short	(.L_31 - .L_30)


	//   ....[0]....
.L_30:
        /*0060*/ 	.word	0x00000060


	//   ....[1]....
        /*0064*/ 	.word	0x00000070


	//   ....[2]....
        /*0068*/ 	.word	0x00000130


	//   ....[3]....
        /*006c*/ 	.word	0x00000440


	//   ....[4]....
        /*0070*/ 	.word	0x00000960


	//   ....[5]....
        /*0074*/ 	.word	0x00001390


	//----- nvinfo : EIATTR_REG_RECONFIG
	.align		4
.L_31:
        /*0078*/ 	.byte	0x01, 0x54
	.zero		2


	//----- nvinfo : EIATTR_SYSCALL_OFFSETS
	.align		4
        /*007c*/ 	.byte	0x04, 0x46
        /*007e*/ 	.short	(.L_33 - .L_32)


	//   ....[0]....
.L_32:
        /*0080*/ 	.word	0x00001550


	//----- nvinfo : EIATTR_MBARRIER_INSTR_OFFSETS
	.align		4
.L_33:
        /*0084*/ 	.byte	0x04, 0x39
        /*0086*/ 	.short	(.L_35 - .L_34)


	//   ....[0]....
.L_34:
        /*0088*/ 	.word	0x00000250
        /*008c*/ 	.word	0x000000ff
        /*0090*/ 	.word	0x00000000
        /*0094*/ 	.short	0x0100
        /*0096*/ 	.byte	0x08
	.zero		1


	//   ....[1]....
        /*0098*/ 	.word	0x00000260
        /*009c*/ 	.word	0x000000ff
        /*00a0*/ 	.word	0x00000070
        /*00a4*/ 	.short	0x0100
        /*00a6*/ 	.byte	0x08
	.zero		1


	//   ....[2]....
        /*00a8*/ 	.word	0x00000270
        /*00ac*/ 	.word	0x000000ff
        /*00b0*/ 	.word	0x00000008
        /*00b4*/ 	.short	0x0100
        /*00b6*/ 	.byte	0x08
	.zero		1


	//   ....[3]....
        /*00b8*/ 	.word	0x00000280
        /*00bc*/ 	.word	0x000000ff
        /*00c0*/ 	.word	0x00000078
        /*00c4*/ 	.short	0x0100
        /*00c6*/ 	.byte	0x08
	.zero		1


	//   ....[4]....
        /*00c8*/ 	.word	0x00000290
        /*00cc*/ 	.word	0x000000ff
        /*00d0*/ 	.word	0x00000010
        /*00d4*/ 	.short	0x0100
        /*00d6*/ 	.byte	0x08
	.zero		1


	//   ....[5]....
        /*00d8*/ 	.word	0x000002a0
        /*00dc*/ 	.word	0x000000ff
        /*00e0*/ 	.word	0x00000080
        /*00e4*/ 	.short	0x0100
        /*00e6*/ 	.byte	0x08
	.zero		1


	//   ....[6]....
        /*00e8*/ 	.word	0x000002b0
        /*00ec*/ 	.word	0x000000ff
        /*00f0*/ 	.word	0x00000018
        /*00f4*/ 	.short	0x0100
        /*00f6*/ 	.byte	0x08
	.zero		1


	//   ....[7]....
        /*00f8*/ 	.word	0x000002c0
        /*00fc*/ 	.word	0x000000ff
        /*0100*/ 	.word	0x00000088
        /*0104*/ 	.short	0x0100
        /*0106*/ 	.byte	0x08
	.zero		1


	//   ....[8]....
        /*0108*/ 	.word	0x000002d0
        /*010c*/ 	.word	0x000000ff
        /*0110*/ 	.word	0x00000020
        /*0114*/ 	.short	0x0100
        /*0116*/ 	.byte	0x08
	.zero		1


	//   ....[9]....
        /*0118*/ 	.word	0x000002e0
        /*011c*/ 	.word	0x000000ff
        /*0120*/ 	.word	0x00000090
        /*0124*/ 	.short	0x0100
        /*0126*/ 	.byte	0x08
	.zero		1


	//   ....[10]....
        /*0128*/ 	.word	0x000002f0
        /*012c*/ 	.word	0x000000ff
        /*0130*/ 	.word	0x00000028
        /*0134*/ 	.short	0x0100
        /*0136*/ 	.byte	0x08
	.zero		1


	//   ....[11]....
        /*0138*/ 	.word	0x00000300
        /*013c*/ 	.word	0x000000ff
        /*0140*/ 	.word	0x00000098
        /*0144*/ 	.short	0x0100
        /*0146*/ 	.byte	0x08
	.zero		1


	//   ....[12]....
        /*0148*/ 	.word	0x00000310
        /*014c*/ 	.word	0x000000ff
        /*0150*/ 	.word	0x00000030
        /*0154*/ 	.short	0x0100
        /*0156*/ 	.byte	0x08
	.zero		1


	//   ....[13]....
        /*0158*/ 	.word	0x00000320
        /*015c*/ 	.word	0x000000ff
        /*0160*/ 	.word	0x000000a0
        /*0164*/ 	.short	0x0100
        /*0166*/ 	.byte	0x08
	.zero		1


	//   ....[14]....
        /*0168*/ 	.word	0x00000330
        /*016c*/ 	.word	0x000000ff
        /*0170*/ 	.word	0x00000038
        /*0174*/ 	.short	0x0100
        /*0176*/ 	.byte	0x08
	.zero		1


	//   ....[15]....
        /*0178*/ 	.word	0x00000340
        /*017c*/ 	.word	0x000000ff
        /*0180*/ 	.word	0x000000a8
        /*0184*/ 	.short	0x0100
        /*0186*/ 	.byte	0x08
	.zero		1


	//   ....[16]....
        /*0188*/ 	.word	0x00000350
        /*018c*/ 	.word	0x000000ff
        /*0190*/ 	.word	0x00000040
        /*0194*/ 	.short	0x0100
        /*0196*/ 	.byte	0x08
	.zero		1


	//   ....[17]....
        /*0198*/ 	.word	0x00000360
        /*019c*/ 	.word	0x000000ff
        /*01a0*/ 	.word	0x000000b0
        /*01a4*/ 	.short	0x0100
        /*01a6*/ 	.byte	0x08
	.zero		1


	//   ....[18]....
        /*01a8*/ 	.word	0x00000370
        /*01ac*/ 	.word	0x000000ff
        /*01b0*/ 	.word	0x00000048
        /*01b4*/ 	.short	0x0100
        /*01b6*/ 	.byte	0x08
	.zero		1


	//   ....[19]....
        /*01b8*/ 	.word	0x00000380
        /*01bc*/ 	.word	0x000000ff
        /*01c0*/ 	.word	0x000000b8
        /*01c4*/ 	.short	0x0100
        /*01c6*/ 	.byte	0x08
	.zero		1


	//   ....[20]....
        /*01c8*/ 	.word	0x00000390
        /*01cc*/ 	.word	0x000000ff
        /*01d0*/ 	.word	0x00000050
        /*01d4*/ 	.short	0x0100
        /*01d6*/ 	.byte	0x08
	.zero		1


	//   ....[21]....
        /*01d8*/ 	.word	0x000003a0
        /*01dc*/ 	.word	0x000000ff
        /*01e0*/ 	.word	0x000000c0
        /*01e4*/ 	.short	0x0100
        /*01e6*/ 	.byte	0x08
	.zero		1


	//   ....[22]....
        /*01e8*/ 	.word	0x000003b0
        /*01ec*/ 	.word	0x000000ff
        /*01f0*/ 	.word	0x00000058
        /*01f4*/ 	.short	0x0100
        /*01f6*/ 	.byte	0x08
	.zero		1


	//   ....[23]....
        /*01f8*/ 	.word	0x000003c0
        /*01fc*/ 	.word	0x000000ff
        /*0200*/ 	.word	0x000000c8
        /*0204*/ 	.short	0x0100
        /*0206*/ 	.byte	0x08
	.zero		1


	//   ....[24]....
        /*0208*/ 	.word	0x000003d0
        /*020c*/ 	.word	0x000000ff
        /*0210*/ 	.word	0x00000060
        /*0214*/ 	.short	0x0100
        /*0216*/ 	.byte	0x08
	.zero		1


	//   ....[25]....
        /*0218*/ 	.word	0x000003e0
        /*021c*/ 	.word	0x000000ff
        /*0220*/ 	.word	0x000000d0
        /*0224*/ 	.short	0x0100
        /*0226*/ 	.byte	0x08
	.zero		1


	//   ....[26]....
        /*0228*/ 	.word	0x000003f0
        /*022c*/ 	.word	0x000000ff
        /*0230*/ 	.word	0x00000068
        /*0234*/ 	.short	0x0100
        /*0236*/ 	.byte	0x08
	.zero		1


	//   ....[27]....
        /*0238*/ 	.word	0x00000400
        /*023c*/ 	.word	0x000000ff
        /*0240*/ 	.word	0x000000d8
        /*0244*/ 	.short	0x0100
        /*0246*/ 	.byte	0x08
	.zero		1


	//   ....[28]....
        /*0248*/ 	.word	0x00000860
        /*024c*/ 	.word	0x000000ff
        /*0250*/ 	.word	0x000000f0
        /*0254*/ 	.short	0x0100
        /*0256*/ 	.byte	0x06
	.zero		1


	//   ....[29]....
        /*0258*/ 	.word	0x000008f0
        /*025c*/ 	.word	0x000000ff
        /*0260*/ 	.word	0x000000f8
        /*0264*/ 	.short	0x0100
        /*0266*/ 	.byte	0x06
	.zero		1


	//   ....[30]....
        /*0268*/ 	.word	0x00001620
        /*026c*/ 	.word	0x00000003
        /*0270*/ 	.word	0x00000000
        /*0274*/ 	.short	0x010a
        /*0276*/ 	.byte	0x3f
	.zero		1


	//   ....[31]....
        /*0278*/ 	.word	0x00001660
        /*027c*/ 	.word	0x00000003
        /*0280*/ 	.word	0x00000000
        /*0284*/ 	.short	0x010a
        /*0286*/ 	.byte	0x3f
	.zero		1


	//   ....[32]....
        /*0288*/ 	.word	0x00001930
        /*028c*/ 	.word	0x00000005
        /*0290*/ 	.word	0x00000000
        /*0294*/ 	.short	0x010a
        /*0296*/ 	.byte	0x3f
	.zero		1


	//   ....[33]....
        /*0298*/ 	.word	0x00001970
        /*029c*/ 	.word	0x00000005
        /*02a0*/ 	.word	0x00000000
        /*02a4*/ 	.short	0x010a
        /*02a6*/ 	.byte	0x3f
	.zero		1


	//   ....[34]....
        /*02a8*/ 	.word	0x00001ad0
        /*02ac*/ 	.word	0x00000005
        /*02b0*/ 	.word	0x00000000
        /*02b4*/ 	.short	0x0101
        /*02b6*/ 	.byte	0x3f
	.zero		1


	//   ....[35]....
        /*02b8*/ 	.word	0x00001d00
        /*02bc*/ 	.word	0x00000003
        /*02c0*/ 	.word	0x00000000
        /*02c4*/ 	.short	0x0101
        /*02c6*/ 	.byte	0x3f
	.zero		1


	//   ....[36]....
        /*02c8*/ 	.word	0x00006300
        /*02cc*/ 	.word	0x0000000e
        /*02d0*/ 	.word	0x00000070
        /*02d4*/ 	.short	0x010a
        /*02d6*/ 	.byte	0x3f
	.zero		1


	//   ....[37]....
        /*02d8*/ 	.word	0x00006690
        /*02dc*/ 	.word	0x00000006
        /*02e0*/ 	.word	0x000000f8
        /*02e4*/ 	.short	0x0101
        /*02e6*/ 	.byte	0x3f
	.zero		1


	//   ....[38]....
        /*02e8*/ 	.word	0x00006dc0
        /*02ec*/ 	.word	0x00000007
        /*02f0*/ 	.word	0x00000000
        /*02f4*/ 	.short	0x010a
        /*02f6*/ 	.byte	0x3f
	.zero		1


	//   ....[39]....
        /*02f8*/ 	.word	0x00006e40
        /*02fc*/ 	.word	0x00000009
        /*0300*/ 	.word	0x00000000
        /*0304*/ 	.short	0x010a
        /*0306*/ 	.byte	0x3f
	.zero		1


	//   ....[40]....
        /*0308*/ 	.word	0x00006ed0
        /*030c*/ 	.word	0x00000006
        /*0310*/ 	.word	0x00000000
        /*0314*/ 	.short	0x010a
        /*0316*/ 	.byte	0x3f
	.zero		1


	//   ....[41]....
        /*0318*/ 	.word	0x00006f60
        /*031c*/ 	.word	0x00000009
        /*0320*/ 	.word	0x00000000
        /*0324*/ 	.short	0x010a
        /*0326*/ 	.byte	0x3f
	.zero		1


	//   ....[42]....
        /*0328*/ 	.word	0x00006ff0
        /*032c*/ 	.word	0x00000006
        /*0330*/ 	.word	0x00000000
        /*0334*/ 	.short	0x010a
        /*0336*/ 	.byte	0x3f
	.zero		1


	//   ....[43]....
        /*0338*/ 	.word	0x00007080
        /*033c*/ 	.word	0x00000009
        /*0340*/ 	.word	0x00000000
        /*0344*/ 	.short	0x010a
        /*0346*/ 	.byte	0x3f
	.zero		1


	//   ....[44]....
        /*0348*/ 	.word	0x00007110
        /*034c*/ 	.word	0x00000006
        /*0350*/ 	.word	0x00000000
        /*0354*/ 	.short	0x010a
        /*0356*/ 	.byte	0x3f
	.zero		1


	//   ....[45]....
        /*0358*/ 	.word	0x000071a0
        /*035c*/ 	.word	0x00000009
        /*0360*/ 	.word	0x00000000
        /*0364*/ 	.short	0x010a
        /*0366*/ 	.byte	0x3f
	.zero		1


	//   ....[46]....
        /*0368*/ 	.word	0x00007230
        /*036c*/ 	.word	0x00000006
        /*0370*/ 	.word	0x00000000
        /*0374*/ 	.short	0x010a
        /*0376*/ 	.byte	0x3f
	.zero		1


	//   ....[47]....
        /*0378*/ 	.word	0x000072c0
        /*037c*/ 	.word	0x00000009
        /*0380*/ 	.word	0x00000000
        /*0384*/ 	.short	0x010a
        /*0386*/ 	.byte	0x3f
	.zero		1


	//   ....[48]....
        /*0388*/ 	.word	0x00007350
        /*038c*/ 	.word	0x00000006
        /*0390*/ 	.word	0x00000000
        /*0394*/ 	.short	0x010a
        /*0396*/ 	.byte	0x3f
	.zero		1


	//   ....[49]....
        /*0398*/ 	.word	0x000073e0
        /*039c*/ 	.word	0x00000009
        /*03a0*/ 	.word	0x00000000
        /*03a4*/ 	.short	0x010a
        /*03a6*/ 	.byte	0x3f
	.zero		1


	//   ....[50]....
        /*03a8*/ 	.word	0x00007470
        /*03ac*/ 	.word	0x00000006
        /*03b0*/ 	.word	0x00000000
        /*03b4*/ 	.short	0x010a
        /*03b6*/ 	.byte	0x3f
	.zero		1


	//   ....[51]....
        /*03b8*/ 	.word	0x00007500
        /*03bc*/ 	.word	0x00000003
        /*03c0*/ 	.word	0x00000000
        /*03c4*/ 	.short	0x010a
        /*03c6*/ 	.byte	0x3f
	.zero		1


	//   ....[52]....
        /*03c8*/ 	.word	0x00007560
        /*03cc*/ 	.word	0x00000003
        /*03d0*/ 	.word	0x00000000
        /*03d4*/ 	.short	0x010a
        /*03d6*/ 	.byte	0x3f
	.zero		1


	//   ....[53]....
        /*03d8*/ 	.word	0x000075b0
        /*03dc*/ 	.word	0x00000005
        /*03e0*/ 	.word	0x00000000
        /*03e4*/ 	.short	0x010a
        /*03e6*/ 	.byte	0x3f
	.zero		1


	//   ....[54]....
        /*03e8*/ 	.word	0x00007680
        /*03ec*/ 	.word	0x0000000e
        /*03f0*/ 	.word	0x00000070
        /*03f4*/ 	.short	0x010a
        /*03f6*/ 	.byte	0x3f
	.zero		1


	//   ....[55]....
        /*03f8*/ 	.word	0x00007750
        /*03fc*/ 	.word	0x00000007
        /*0400*/ 	.word	0x00000000
        /*0404*/ 	.short	0x010a
        /*0406*/ 	.byte	0x3f
	.zero		1


	//   ....[56]....
        /*0408*/ 	.word	0x000077a0
        /*040c*/ 	.word	0x00000009
        /*0410*/ 	.word	0x00000000
        /*0414*/ 	.short	0x010a
        /*0416*/ 	.byte	0x3f
	.zero		1


	//   ....[57]....
        /*0418*/ 	.word	0x000077f0
        /*041c*/ 	.word	0x00000006
        /*0420*/ 	.word	0x00000000
        /*0424*/ 	.short	0x010a
        /*0426*/ 	.byte	0x3f
	.zero		1


	//   ....[58]....
        /*0428*/ 	.word	0x00007840
        /*042c*/ 	.word	0x00000009
        /*0430*/ 	.word	0x00000000
        /*0434*/ 	.short	0x010a
        /*0436*/ 	.byte	0x3f
	.zero		1


	//   ....[59]....
        /*0438*/ 	.word	0x00007890
        /*043c*/ 	.word	0x00000006
        /*0440*/ 	.word	0x00000000
        /*0444*/ 	.short	0x010a
        /*0446*/ 	.byte	0x3f
	.zero		1


	//   ....[60]....
        /*0448*/ 	.word	0x000078e0
        /*044c*/ 	.word	0x00000009
        /*0450*/ 	.word	0x00000000
        /*0454*/ 	.short	0x010a
        /*0456*/ 	.byte	0x3f
	.zero		1


	//   ....[61]....
        /*0458*/ 	.word	0x00007930
        /*045c*/ 	.word	0x00000006
        /*0460*/ 	.word	0x00000000
        /*0464*/ 	.short	0x010a
        /*0466*/ 	.byte	0x3f
	.zero		1


	//   ....[62]....
        /*0468*/ 	.word	0x00007980
        /*046c*/ 	.word	0x00000009
        /*0470*/ 	.word	0x00000000
        /*0474*/ 	.short	0x010a
        /*0476*/ 	.byte	0x3f
	.zero		1


	//   ....[63]....
        /*0478*/ 	.word	0x000079d0
        /*047c*/ 	.word	0x00000006
        /*0480*/ 	.word	0x00000000
        /*0484*/ 	.short	0x010a
        /*0486*/ 	.byte	0x3f
	.zero		1


	//   ....[64]....
        /*0488*/ 	.word	0x00007a20
        /*048c*/ 	.word	0x00000009
        /*0490*/ 	.word	0x00000000
        /*0494*/ 	.short	0x010a
        /*0496*/ 	.byte	0x3f
	.zero		1


	//   ....[65]....
        /*0498*/ 	.word	0x00007a70
        /*049c*/ 	.word	0x00000006
        /*04a0*/ 	.word	0x00000000
        /*04a4*/ 	.short	0x010a
        /*04a6*/ 	.byte	0x3f
	.zero		1


	//   ....[66]....
        /*04a8*/ 	.word	0x00007ac0
        /*04ac*/ 	.word	0x00000009
        /*04b0*/ 	.word	0x00000000
        /*04b4*/ 	.short	0x010a
        /*04b6*/ 	.byte	0x3f
	.zero		1


	//   ....[67]....
        /*04b8*/ 	.word	0x00007b10
        /*04bc*/ 	.word	0x00000006
        /*04c0*/ 	.word	0x00000000
        /*04c4*/ 	.short	0x010a
        /*04c6*/ 	.byte	0x3f
	.zero		1


	//----- nvinfo : EIATTR_NUM_MBARRIERS
	.align		4
.L_35:
        /*04c8*/ 	.byte	0x03, 0x38
        /*04ca*/ 	.short	0x001e


	//----- nvinfo : EIATTR_EXIT_INSTR_OFFSETS
	.align		4
        /*04cc*/ 	.byte	0x04, 0x1c
        /*04ce*/ 	.short	(.L_37 - .L_36)


	//   ....[0]....
.L_36:
        /*04d0*/ 	.word	0x00000ac0


	//   ....[1]....
        /*04d4*/ 	.word	0x000012d0


	//   ....[2]....
        /*04d8*/ 	.word	0x00005920


	//   ....[3]....
        /*04dc*/ 	.word	0x00005e80


	//   ....[4]....
        /*04e0*/ 	.word	0x00007550


	//----- nvinfo : EIATTR_MAX_THREADS
	.align		4
.L_37:
        /*04e4*/ 	.byte	0x04, 0x05
        /*04e6*/ 	.short	(.L_39 - .L_38)
.L_38:
        /*04e8*/ 	.word	0x00000180
        /*04ec*/ 	.word	0x00000001
        /*04f0*/ 	.word	0x00000001


	//----- nvinfo : EIATTR_CRS_STACK_SIZE
	.align		4
.L_39:
        /*04f4*/ 	.byte	0x04, 0x1e
        /*04f6*/ 	.short	(.L_41 - .L_40)
.L_40:
        /*04f8*/ 	.word	0x00000000


	//----- nvinfo : EIATTR_CBANK_PARAM_SIZE
	.align		4
.L_41:
        /*04fc*/ 	.byte	0x03, 0x19
        /*04fe*/ 	.short	0x0470


	//----- nvinfo : EIATTR_PARAM_CBANK
	.align		4
        /*0500*/ 	.byte	0x04, 0x0a
        /*0502*/ 	.short	(.L_43 - .L_42)
	.align		4
.L_42:
        /*0504*/ 	.word	index@(.nv.constant0._ZN7cutlass13device_kernelINS_4gemm6kernel13GemmUniversalIN4cute5tupleIJiiiiEEENS1_10collective13CollectiveMmaINS1_34MainloopSm90TmaGmmaWarpSpecializedILi14ENS5_IJNS4_1CILi2EEENSA_ILi4EEENSA_ILi1EEEEEENS1_35KernelTmaWarpSpecializedCooperativeEEENS5_IJNSA_ILi128EEESH_NSA_ILi64EEEEEEaNS5_IJlSD_lEEEaSK_NS4_8TiledMMAINS4_8MMA_AtomIJNS4_4SM904GMMA27MMA_64x128x32_S32S8S8_SS_TNEEEENS4_6LayoutINS5_IJSB_SD_SD_EEENS5_IJSD_NSA_ILi0EEEST_EEEEENS5_IJNS4_10UnderscoreESW_SW_EEEEENS4_23SM90_TMA_LOAD_MULTICASTENS4_14ComposedLayoutINS4_7SwizzleILi2ELi4ELi3EEENS4_18smem_ptr_flag_bitsILi8EEENSR_INS5_IJNSA_ILi8EEESI_EEENS5_IJSI_SD_EEEEEEEvNS4_8identityESZ_S19_vS1A_EENS_8epilogue10collective6detail29Sm90TmaWarpSpecializedAdapterINS1D_15DefaultEpilogueIaSK_SK_NS1C_6thread17LinearCombinationIaLi1EiiLNS1H_9ScaleType4KindE0ELNS_15FloatRoundStyleE2EaEENS1_15EpilogueDefaultEEEEEvvEEEEvNT_6ParamsE)
        /*0508*/ 	.short	0x0210
        /*050a*/ 	.short	0x0470


	//----- nvinfo : EIATTR_SW_WAR
	.align		4
.L_43:
        /*050c*/ 	.byte	0x04, 0x36
        /*050e*/ 	.short	(.L_45 - .L_44)
.L_44:
        /*0510*/ 	.word	0x00000008
.L_45:


//--------------------- .nv.callgraph             --------------------------
	.section	.nv.callgraph,"",@"SHT_CUDA_CALLGRAPH"
	.align	4
	.sectionentsize	8
	.align		4
        /*0000*/ 	.word	0x00000000
	.align		4
        /*0004*/ 	.word	0xffffffff
	.align		4
        /*0008*/ 	.word	index@(_ZN7cutlass13device_kernelINS_4gemm6kernel13GemmUniversalIN4cute5tupleIJiiiiEEENS1_10collective13CollectiveMmaINS1_34MainloopSm90TmaGmmaWarpSpecializedILi14ENS5_IJNS4_1CILi2EEENSA_ILi4EEENSA_ILi1EEEEEENS1_35KernelTmaWarpSpecializedCooperativeEEENS5_IJNSA_ILi128EEESH_NSA_ILi64EEEEEEaNS5_IJlSD_lEEEaSK_NS4_8TiledMMAINS4_8MMA_AtomIJNS4_4SM904GMMA27MMA_64x128x32_S32S8S8_SS_TNEEEENS4_6LayoutINS5_IJSB_SD_SD_EEENS5_IJSD_NSA_ILi0EEEST_EEEEENS5_IJNS4_10UnderscoreESW_SW_EEEEENS4_23SM90_TMA_LOAD_MULTICASTENS4_14ComposedLayoutINS4_7SwizzleILi2ELi4ELi3EEENS4_18smem_ptr_flag_bitsILi8EEENSR_INS5_IJNSA_ILi8EEESI_EEENS5_IJSI_SD_EEEEEEEvNS4_8identityESZ_S19_vS1A_EENS_8epilogue10collective6detail29Sm90TmaWarpSpecializedAdapterINS1D_15DefaultEpilogueIaSK_SK_NS1C_6thread17LinearCombinationIaLi1EiiLNS1H_9ScaleType4KindE0ELNS_15FloatRoundStyleE2EaEENS1_15EpilogueDefaultEEEEEvvEEEEvNT_6ParamsE)
	.align		4
        /*000c*/ 	.word	index@(__assertfail)
	.align		4
        /*0010*/ 	.word	0x00000000
	.align		4
        /*0014*/ 	.word	0xfffffffe
	.align		4
        /*0018*/ 	.word	0x00000000
	.align		4
        /*001c*/ 	.word	0xfffffffd
	.align		4
        /*0020*/ 	.word	0x00000000
	.align		4
        /*0024*/ 	.word	0xfffffffc


//--------------------- .nv.constant4             --------------------------
	.section	.nv.constant4,"a",@progbits
	.align	8
	.align		8
.nv.constant4:
        /*0000*/ 	.dword	__assertfail
	.align		8
        /*0008*/ 	.dword	__unnamed_1
	.align		8
        /*0010*/ 	.dword	_ZN40_INTERNAL_8e16bc4d_4_k_cu_5442e47b_254524cuda3std3__45__cpo5beginE
	.align		8
        /*0018*/ 	.dword	_ZN40_INTERNAL_8e16bc4d_4_k_cu_5442e47b_254524cuda3std3__45__cpo3endE
	.align		8
        /*0020*/ 	.dword	_ZN40_INTERNAL_8e16bc4d_4_k_cu_5442e47b_254524cuda3std3__45__cpo6cbeginE
	.align		8
        /*0028*/ 	.dword	_ZN40_INTERNAL_8e16bc4d_4_k_cu_5442e47b_254524cuda3std3__45__cpo4cendE
	.align		8
        /*0030*/ 	.dword	_ZN40_INTERNAL_8e16bc4d_4_k_cu_5442e47b_254524cuda3std3__442_GLOBAL__N__8e16bc4d_4_k_cu_5442e47b_254526ignoreE
	.align		8
        /*0038*/ 	.dword	_ZN40_INTERNAL_8e16bc4d_4_k_cu_5442e47b_254524cuda3std3__419piecewise_constructE
	.align		8
        /*0040*/ 	.dword	_ZN40_INTERNAL_8e16bc4d_4_k_cu_5442e47b_254524cuda3std3__48in_placeE
	.align		8
        /*0048*/ 	.dword	_ZN40_INTERNAL_8e16bc4d_4_k_cu_5442e47b_254524cuda3std6ranges3__45__cpo4swapE
	.align		8
        /*0050*/ 	.dword	_ZN40_INTERNAL_8e16bc4d_4_k_cu_5442e47b_254524cuda3std6ranges3__45__cpo9iter_moveE
	.align		8
        /*0058*/ 	.dword	_ZN40_INTERNAL_8e16bc4d_4_k_cu_5442e47b_254524cute7productE
	.align		8
        /*0060*/ 	.dword	_ZN40_INTERNAL_8e16bc4d_4_k_cu_5442e47b_254524cute1_E
	.align		8
        /*0068*/ 	.dword	$str$22
	.align		8
        /*0070*/ 	.dword	$str$23


//--------------------- .text._ZN7cutlass13device_kernelINS_4gemm6kernel13GemmUniversalIN4cute5tupleIJiiiiEEENS1_10collective13CollectiveMmaINS1_34MainloopSm90TmaGmmaWarpSpecializedILi14ENS5_IJNS4_1CILi2EEENSA_ILi4EEENSA_ILi1EEEEEENS1_35KernelTmaWarpSpecializedCooperativeEEENS5_IJNSA_ILi128EEESH_NSA_ILi64EEEEEEaNS5_IJlSD_lEEEaSK_NS4_8TiledMMAINS4_8MMA_AtomIJNS4_4SM904GMMA27MMA_64x128x32_S32S8S8_SS_TNEEEENS4_6LayoutINS5_IJSB_SD_SD_EEENS5_IJSD_NSA_ILi0EEEST_EEEEENS5_IJNS4_10UnderscoreESW_SW_EEEEENS4_23SM90_TMA_LOAD_MULTICASTENS4_14ComposedLayoutINS4_7SwizzleILi2ELi4ELi3EEENS4_18smem_ptr_flag_bitsILi8EEENSR_INS5_IJNSA_ILi8EEESI_EEENS5_IJSI_SD_EEEEEEEvNS4_8identityESZ_S19_vS1A_EENS_8epilogue10collective6detail29Sm90TmaWarpSpecializedAdapterINS1D_15DefaultEpilogueIaSK_SK_NS1C_6thread17LinearCombinationIaLi1EiiLNS1H_9ScaleType4KindE0ELNS_15FloatRoundStyleE2EaEENS1_15EpilogueDefaultEEEEEvvEEEEvNT_6ParamsE --------------------------
	.section	.text._ZN7cutlass13device_kernelINS_4gemm6kernel13GemmUniversalIN4cute5tupleIJiiiiEEENS1_10collective13CollectiveMmaINS1_34MainloopSm90TmaGmmaWarpSpecializedILi14ENS5_IJNS4_1CILi2EEENSA_ILi4EEENSA_ILi1EEEEEENS1_35KernelTmaWarpSpecializedCooperativeEEENS5_IJNSA_ILi128EEESH_NSA_ILi64EEEEEEaNS5_IJlSD_lEEEaSK_NS4_8TiledMMAINS4_8MMA_AtomIJNS4_4SM904GMMA27MMA_64x128x32_S32S8S8_SS_TNEEEENS4_6LayoutINS5_IJSB_SD_SD_EEENS5_IJSD_NSA_ILi0EEEST_EEEEENS5_IJNS4_10UnderscoreESW_SW_EEEEENS4_23SM90_TMA_LOAD_MULTICASTENS4_14ComposedLayoutINS4_7SwizzleILi2ELi4ELi3EEENS4_18smem_ptr_flag_bitsILi8EEENSR_INS5_IJNSA_ILi8EEESI_EEENS5_IJSI_SD_EEEEEEEvNS4_8identityESZ_S19_vS1A_EENS_8epilogue10collective6detail29Sm90TmaWarpSpecializedAdapterINS1D_15DefaultEpilogueIaSK_SK_NS1C_6thread17LinearCombinationIaLi1EiiLNS1H_9ScaleType4KindE0ELNS_15FloatRoundStyleE2EaEENS1_15EpilogueDefaultEEEEEvvEEEEvNT_6ParamsE,"ax",@progbits
	.align	128
.text._ZN7cutlass13device_kernelINS_4gemm6kernel13GemmUniversalIN4cute5tupleIJiiiiEEENS1_10collective13CollectiveMmaINS1_34MainloopSm90TmaGmmaWarpSpecializedILi14ENS5_IJNS4_1CILi2EEENSA_ILi4EEENSA_ILi1EEEEEENS1_35KernelTmaWarpSpecializedCooperativeEEENS5_IJNSA_ILi128EEESH_NSA_ILi64EEEEEEaNS5_IJlSD_lEEEaSK_NS4_8TiledMMAINS4_8MMA_AtomIJNS4_4SM904GMMA27MMA_64x128x32_S32S8S8_SS_TNEEEENS4_6LayoutINS5_IJSB_SD_SD_EEENS5_IJSD_NSA_ILi0EEEST_EEEEENS5_IJNS4_10UnderscoreESW_SW_EEEEENS4_23SM90_TMA_LOAD_MULTICASTENS4_14ComposedLayoutINS4_7SwizzleILi2ELi4ELi3EEENS4_18smem_ptr_flag_bitsILi8EEENSR_INS5_IJNSA_ILi8EEESI_EEENS5_IJSI_SD_EEEEEEEvNS4_8identityESZ_S19_vS1A_EENS_8epilogue10collective6detail29Sm90TmaWarpSpecializedAdapterINS1D_15DefaultEpilogueIaSK_SK_NS1C_6thread17LinearCombinationIaLi1EiiLNS1H_9ScaleType4KindE0ELNS_15FloatRoundStyleE2EaEENS1_15EpilogueDefaultEEEEEvvEEEEvNT_6ParamsE:
        .type           _ZN7cutlass13device_kernelINS_4gemm6kernel13GemmUniversalIN4cute5tupleIJiiiiEEENS1_10collective13CollectiveMmaINS1_34MainloopSm90TmaGmmaWarpSpecializedILi14ENS5_IJNS4_1CILi2EEENSA_ILi4EEENSA_ILi1EEEEEENS1_35KernelTmaWarpSpecializedCooperativeEEENS5_IJNSA_ILi128EEESH_NSA_ILi64EEEEEEaNS5_IJlSD_lEEEaSK_NS4_8TiledMMAINS4_8MMA_AtomIJNS4_4SM904GMMA27MMA_64x128x32_S32S8S8_SS_TNEEEENS4_6LayoutINS5_IJSB_SD_SD_EEENS5_IJSD_NSA_ILi0EEEST_EEEEENS5_IJNS4_10UnderscoreESW_SW_EEEEENS4_23SM90_TMA_LOAD_MULTICASTENS4_14ComposedLayoutINS4_7SwizzleILi2ELi4ELi3EEENS4_18smem_ptr_flag_bitsILi8EEENSR_INS5_IJNSA_ILi8EEESI_EEENS5_IJSI_SD_EEEEEEEvNS4_8identityESZ_S19_vS1A_EENS_8epilogue10collective6detail29Sm90TmaWarpSpecializedAdapterINS1D_15DefaultEpilogueIaSK_SK_NS1C_6thread17LinearCombinationIaLi1EiiLNS1H_9ScaleType4KindE0ELNS_15FloatRoundStyleE2EaEENS1_15EpilogueDefaultEEEEEvvEEEEvNT_6ParamsE,@function
        .size           _ZN7cutlass13device_kernelINS_4gemm6kernel13GemmUniversalIN4cute5tupleIJiiiiEEENS1_10collective13CollectiveMmaINS1_34MainloopSm90TmaGmmaWarpSpecializedILi14ENS5_IJNS4_1CILi2EEENSA_ILi4EEENSA_ILi1EEEEEENS1_35KernelTmaWarpSpecializedCooperativeEEENS5_IJNSA_ILi128EEESH_NSA_ILi64EEEEEEaNS5_IJlSD_lEEEaSK_NS4_8TiledMMAINS4_8MMA_AtomIJNS4_4SM904GMMA27MMA_64x128x32_S32S8S8_SS_TNEEEENS4_6LayoutINS5_IJSB_SD_SD_EEENS5_IJSD_NSA_ILi0EEEST_EEEEENS5_IJNS4_10UnderscoreESW_SW_EEEEENS4_23SM90_TMA_LOAD_MULTICASTENS4_14ComposedLayoutINS4_7SwizzleILi2ELi4ELi3EEENS4_18smem_ptr_flag_bitsILi8EEENSR_INS5_IJNSA_ILi8EEESI_EEENS5_IJSI_SD_EEEEEEEvNS4_8identityESZ_S19_vS1A_EENS_8epilogue10collective6detail29Sm90TmaWarpSpecializedAdapterINS1D_15DefaultEpilogueIaSK_SK_NS1C_6thread17LinearCombinationIaLi1EiiLNS1H_9ScaleType4KindE0ELNS_15FloatRoundStyleE2EaEENS1_15EpilogueDefaultEEEEEvvEEEEvNT_6ParamsE,(.L_x_224 - _ZN7cutlass13device_kernelINS_4gemm6kernel13GemmUniversalIN4cute5tupleIJiiiiEEENS1_10collective13CollectiveMmaINS1_34MainloopSm90TmaGmmaWarpSpecializedILi14ENS5_IJNS4_1CILi2EEENSA_ILi4EEENSA_ILi1EEEEEENS1_35KernelTmaWarpSpecializedCooperativeEEENS5_IJNSA_ILi128EEESH_NSA_ILi64EEEEEEaNS5_IJlSD_lEEEaSK_NS4_8TiledMMAINS4_8MMA_AtomIJNS4_4SM904GMMA27MMA_64x128x32_S32S8S8_SS_TNEEEENS4_6LayoutINS5_IJSB_SD_SD_EEENS5_IJSD_NSA_ILi0EEEST_EEEEENS5_IJNS4_10UnderscoreESW_SW_EEEEENS4_23SM90_TMA_LOAD_MULTICASTENS4_14ComposedLayoutINS4_7SwizzleILi2ELi4ELi3EEENS4_18smem_ptr_flag_bitsILi8EEENSR_INS5_IJNSA_ILi8EEESI_EEENS5_IJSI_SD_EEEEEEEvNS4_8identityESZ_S19_vS1A_EENS_8epilogue10collective6detail29Sm90TmaWarpSpecializedAdapterINS1D_15DefaultEpilogueIaSK_SK_NS1C_6thread17LinearCombinationIaLi1EiiLNS1H_9ScaleType4KindE0ELNS_15FloatRoundStyleE2EaEENS1_15EpilogueDefaultEEEEEvvEEEEvNT_6ParamsE)
        .other          _ZN7cutlass13device_kernelINS_4gemm6kernel13GemmUniversalIN4cute5tupleIJiiiiEEENS1_10collective13CollectiveMmaINS1_34MainloopSm90TmaGmmaWarpSpecializedILi14ENS5_IJNS4_1CILi2EEENSA_ILi4EEENSA_ILi1EEEEEENS1_35KernelTmaWarpSpecializedCooperativeEEENS5_IJNSA_ILi128EEESH_NSA_ILi64EEEEEEaNS5_IJlSD_lEEEaSK_NS4_8TiledMMAINS4_8MMA_AtomIJNS4_4SM904GMMA27MMA_64x128x32_S32S8S8_SS_TNEEEENS4_6LayoutINS5_IJSB_SD_SD_EEENS5_IJSD_NSA_ILi0EEEST_EEEEENS5_IJNS4_10UnderscoreESW_SW_EEEEENS4_23SM90_TMA_LOAD_MULTICASTENS4_14ComposedLayoutINS4_7SwizzleILi2ELi4ELi3EEENS4_18smem_ptr_flag_bitsILi8EEENSR_INS5_IJNSA_ILi8EEESI_EEENS5_IJSI_SD_EEEEEEEvNS4_8identityESZ_S19_vS1A_EENS_8epilogue10collective6detail29Sm90TmaWarpSpecializedAdapterINS1D_15DefaultEpilogueIaSK_SK_NS1C_6thread17LinearCombinationIaLi1EiiLNS1H_9ScaleType4KindE0ELNS_15FloatRoundStyleE2EaEENS1_15EpilogueDefaultEEEEEvvEEEEvNT_6ParamsE,@"STO_CUDA_ENTRY STV_DEFAULT"
_ZN7cutlass13device_kernelINS_4gemm6kernel13GemmUniversalIN4cute5tupleIJiiiiEEENS1_10collective13CollectiveMmaINS1_34MainloopSm90TmaGmmaWarpSpecializedILi14ENS5_IJNS4_1CILi2EEENSA_ILi4EEENSA_ILi1EEEEEENS1_35KernelTmaWarpSpecializedCooperativeEEENS5_IJNSA_ILi128EEESH_NSA_ILi64EEEEEEaNS5_IJlSD_lEEEaSK_NS4_8TiledMMAINS4_8MMA_AtomIJNS4_4SM904GMMA27MMA_64x128x32_S32S8S8_SS_TNEEEENS4_6LayoutINS5_IJSB_SD_SD_EEENS5_IJSD_NSA_ILi0EEEST_EEEEENS5_IJNS4_10UnderscoreESW_SW_EEEEENS4_23SM90_TMA_LOAD_MULTICASTENS4_14ComposedLayoutINS4_7SwizzleILi2ELi4ELi3EEENS4_18smem_ptr_flag_bitsILi8EEENSR_INS5_IJNSA_ILi8EEESI_EEENS5_IJSI_SD_EEEEEEEvNS4_8identityESZ_S19_vS1A_EENS_8epilogue10collective6detail29Sm90TmaWarpSpecializedAdapterINS1D_15DefaultEpilogueIaSK_SK_NS1C_6thread17LinearCombinationIaLi1EiiLNS1H_9ScaleType4KindE0ELNS_15FloatRoundStyleE2EaEENS1_15EpilogueDefaultEEEEEvvEEEEvNT_6ParamsE:
[----:B------:R-:W0:Y:S01]  /*0000*/  LDC R1, c[0x0][0x28] ;  /* 0x00000a00ff017b82 */ /* 0x000e220000000800 */
[----:B------:R-:W1:Y:S01]  /*0010*/  S2R R18, SR_TID.X ;  /* 0x0000000000127919 */ /* 0x000e620000002100 */
[----:B------:R-:W-:Y:S01]  /*0020*/  ELECT P0, URZ, PT ;  /* 0x00000000003f782f */ /* 0x000fe20003800000 */
[----:B------:R-:W-:Y:S01]  /*0030*/  BSSY B0, `(.L_x_0) ;  /* 0x000000f000007945 */ /* 0x000fe20003800000 */
[--C-:B-1----:R-:W-:Y:S02]  /*0040*/  SHF.R.U32.HI R0, RZ, 0x5, R18.reuse ;  /* 0x00000005ff007819 */ /* 0x102fe40000011612 */
[----:B------:R-:W-:-:S03]  /*0050*/  SHF.R.U32.HI R3, RZ, 0x7, R18 ;  /* 0x00000007ff037819 */ /* 0x000fc60000011612 */
[----:B------:R-:W1:Y:S04]  /*0060*/  SHFL.IDX PT, R2, R0, RZ, 0x1f ;  /* 0x00001fff00027589 */ /* 0x000e6800000e0000 */
[----:B------:R2:W3:Y:S01]  /*0070*/  SHFL.IDX PT, R5, R3, RZ, 0x1f ;  /* 0x00001fff03057589 */ /* 0x0004e200000e0000 */
[----:B-1----:R-:W-:-:S13]  /*0080*/  ISETP.NE.OR P0, PT, R2, RZ, !P0 ;  /* 0x000000ff0200720c */ /* 0x002fda0004705670 */
[----:B0-23--:R-:W-:Y:S05]  /*0090*/  @P0 BRA `(.L_x_1) ;  /* 0x0000000000200947 */ /* 0x00dfea0003800000 */
[----:B------:R-:W-:Y:S02]  /*00a0*/  ULDC.64 UR4, c[0x0][0x198] ;  /* 0x0000660000047ab9 */ /* 0x000fe40000000a00 */
[----:B------:R-:W-:Y:S02]  /*00b0*/  UIADD3 UR6, UP0, UR4, 0xf0, URZ ;  /* 0x000000f004067890 */ /* 0x000fe4000ff1e03f */
[----:B------:R-:W-:Y:S02]  /*00c0*/  UIADD3 UR4, UP1, UR4, 0x1f0, URZ ;  /* 0x000001f004047890 */ /* 0x000fe4000ff3e03f */
[----:B------:R-:W-:Y:S02]  /*00d0*/  UIADD3.X UR7, URZ, UR5, URZ, UP0, !UPT ;  /* 0x000000053f077290 */ /* 0x000fe400087fe43f */
[----:B------:R-:W-:-:S07]  /*00e0*/  UIADD3.X UR5, URZ, UR5, URZ, UP1, !UPT ;  /* 0x000000053f057290 */ /* 0x000fce0008ffe43f */
[----:B------:R0:W-:Y:S02]  /*00f0*/  UTMACCTL.PF [UR6] ;  /* 0x00000000060079b9 */ /* 0x0001e40008040000 */
[----:B------:R0:W-:Y:S02]  /*0100*/  UTMACCTL.PF [UR4] ;  /* 0x00000000040079b9 */ /* 0x0001e40008040000 */
[----:B0-----:R-:W-:Y:S01]  /*0110*/  NOP ;  /* 0x0000000000007918 */ /* 0x001fe20000000000 */
.L_x_1:
[----:B------:R-:W-:Y:S05]  /*0120*/  BSYNC B0 ;  /* 0x0000000000007941 */ /* 0x000fea0003800000 */
.L_x_0:
[----:B------:R-:W0:Y:S02]  /*0130*/  SHFL.IDX PT, R3, R0, RZ, 0x1f ;  /* 0x00001fff00037589 */ /* 0x000e2400000e0000 */
[----:B0-----:R-:W-:-:S13]  /*0140*/  ISETP.NE.AND P0, PT, R3, RZ, PT ;  /* 0x000000ff0300720c */ /* 0x001fda0003f05270 */
[----:B------:R-:W-:Y:S05]  /*0150*/  @P0 BRA `(.L_x_2) ;  /* 0x0000000000b40947 */ /* 0x000fea0003800000 */
[----:B------:R-:W-:Y:S01]  /*0160*/  ELECT P0, URZ, PT ;  /* 0x00000000003f782f */ /* 0x000fe20003800000 */
[----:B------:R-:W-:-:S12]  /*0170*/  BSSY B0, `(.L_x_2) ;  /* 0x000002b000007945 */ /* 0x000fd80003800000 */
[----:B------:R-:W-:Y:S05]  /*0180*/  @!P0 BRA `(.L_x_3) ;  /* 0x0000000000a48947 */ /* 0x000fea0003800000 */
[----:B------:R-:W0:Y:S01]  /*0190*/  S2UR UR8, SR_CgaCtaId ;  /* 0x00000000000879c3 */ /* 0x000e220000008800 */
[----:B------:R-:W-:Y:S01]  /*01a0*/  UMOV UR4, 0x400 ;  /* 0x0000040000047882 */ /* 0x000fe20000000000 */
[----:B------:R-:W-:Y:S01]  /*01b0*/  UMOV UR5, 0x1 ;  /* 0x0000000100057882 */ /* 0x000fe20000000000 */
[----:B------:R-:W-:Y:S02]  /*01c0*/  UMOV UR6, 0xa ;  /* 0x0000000a00067882 */ /* 0x000fe40000000000 */
[----:B------:R-:W-:-:S04]  /*01d0*/  UIADD3 UR6, -UR6, 0x100000, URZ ;  /* 0x0010000006067890 */ /* 0x000fc8000fffe13f */
[----:B------:R-:W-:Y:S02]  /*01e0*/  USHF.L.U32 UR7, UR6, 0xb, URZ ;  /* 0x0000000b06077899 */ /* 0x000fe4000800063f */
[----:B------:R-:W-:Y:S02]  /*01f0*/  USHF.L.U32 UR6, UR6, 0x1, URZ ;  /* 0x0000000106067899 */ /* 0x000fe4000800063f */
[----:B0-----:R-:W-:Y:S02]  /*0200*/  ULEA UR8, UR8, UR4, 0x18 ;  /* 0x0000000408087291 */ /* 0x001fe4000f8ec03f */
[----:B------:R-:W-:-:S04]  /*0210*/  UIADD3 UR4, -UR5, 0x100000, URZ ;  /* 0x0010000005047890 */ /* 0x000fc8000fffe13f */
[----:B------:R-:W-:Y:S02]  /*0220*/  USHF.L.U32 UR5, UR4, 0xb, URZ ;  /* 0x0000000b04057899 */ /* 0x000fe4000800063f */
[----:B------:R-:W-:Y:S01]  /*0230*/  USHF.L.U32 UR4, UR4, 0x1, URZ ;  /* 0x0000000104047899 */ /* 0x000fe2000800063f */
[----:B------:R-:W0:Y:S11]  /*0240*/  FENCE.VIEW.ASYNC.S ;  /* 0x00000000000073c6 */ /* 0x000e360000000000 */
[----:B0-----:R0:W1:Y:S01]  /*0250*/  SYNCS.EXCH.64 URZ, [UR8], UR4 ;  /* 0x00000004083f75b2 */ /* 0x0010620008000100 */
[----:B------:R0:W2:Y:S01]  /*0260*/  SYNCS.EXCH.64 URZ, [UR8+0x70], UR6 ;  /* 0x00007006083f75b2 */ /* 0x0000a20008000100 */
[----:B------:R0:W3:Y:S01]  /*0270*/  SYNCS.EXCH.64 URZ, [UR8+0x8], UR4 ;  /* 0x00000804083f75b2 */ /* 0x0000e20008000100 */
[----:B------:R0:W4:Y:S01]  /*0280*/  SYNCS.EXCH.64 URZ, [UR8+0x78], UR6 ;  /* 0x00007806083f75b2 */ /* 0x0001220008000100 */
[----:B------:R0:W0:Y:S01]  /*0290*/  SYNCS.EXCH.64 URZ, [UR8+0x10], UR4 ;  /* 0x00001004083f75b2 */ /* 0x0000220008000100 */
        /* <DEDUP_REMOVED lines=23> */
[----:B-1234-:R-:W-:Y:S01]  /*0410*/  NOP ;  /* 0x0000000000007918 */ /* 0x01efe20000000000 */
.L_x_3:
[----:B0-----:R-:W-:Y:S05]  /*0420*/  BSYNC B0 ;  /* 0x0000000000007941 */ /* 0x001fea0003800000 */
.L_x_2:
[----:B------:R-:W-:Y:S01]  /*0430*/  SHF.R.S32.HI R7, RZ, 0x1f, R18 ;  /* 0x0000001fff077819 */ /* 0x000fe20000011412 */
[----:B------:R-:W0:Y:S01]  /*0440*/  SHFL.IDX PT, R0, R0, RZ, 0x1f ;  /* 0x00001fff00007589 */ /* 0x000e2200000e0000 */
[----:B------:R-:W1:Y:S01]  /*0450*/  S2UR UR8, SR_CTAID.X ;  /* 0x00000000000879c3 */ /* 0x000e620000002500 */
[----:B------:R-:W-:Y:S02]  /*0460*/  ELECT P0, URZ, PT ;  /* 0x00000000003f782f */ /* 0x000fe40003800000 */
[----:B------:R-:W-:Y:S01]  /*0470*/  LEA.HI R7, R7, R18, RZ, 0x7 ;  /* 0x0000001207077211 */ /* 0x000fe200078f38ff */
[----:B------:R-:W2:Y:S01]  /*0480*/  S2R R4, SR_CTAID.Y ;  /* 0x0000000000047919 */ /* 0x000ea20000002600 */
[----:B------:R-:W-:Y:S01]  /*0490*/  SHF.R.S32.HI R8, RZ, 0x1f, R3 ;  /* 0x0000001fff087819 */ /* 0x000fe20000011403 */
[----:B------:R-:W-:Y:S01]  /*04a0*/  ULDC UR4, c[0x0][0x150] ;  /* 0x0000540000047ab9 */ /* 0x000fe20000000800 */
[----:B------:R-:W-:Y:S01]  /*04b0*/  LOP3.LUT R7, R7, 0xffffff80, RZ, 0xc0, !PT ;  /* 0xffffff8007077812 */ /* 0x000fe200078ec0ff */
[----:B------:R-:W-:Y:S01]  /*04c0*/  NOP ;  /* 0x0000000000007918 */ /* 0x000fe20000000000 */
[----:B------:R-:W-:Y:S01]  /*04d0*/  LEA.HI R8, R8, R3, RZ, 0x2 ;  /* 0x0000000308087211 */ /* 0x000fe200078f10ff */
[----:B------:R-:W3:Y:S01]  /*04e0*/  LDC R10, c[0x0][0x144] ;  /* 0x00005100ff0a7b82 */ /* 0x000ee20000000800 */
[----:B------:R-:W-:Y:S01]  /*04f0*/  NOP ;  /* 0x0000000000007918 */ /* 0x000fe20000000000 */
[----:B------:R-:W-:Y:S01]  /*0500*/  IMAD.IADD R6, R18, 0x1, -R7 ;  /* 0x0000000112067824 */ /* 0x000fe200078e0a07 */
[----:B------:R-:W-:Y:S01]  /*0510*/  LOP3.LUT R8, R8, 0x3ffffffc, RZ, 0xc0, !PT ;  /* 0x3ffffffc08087812 */ /* 0x000fe200078ec0ff */
[----:B------:R-:W-:Y:S01]  /*0520*/  IMAD.MOV.U32 R23, RZ, RZ, 0x1 ;  /* 0x00000001ff177424 */ /* 0x000fe200078e00ff */
[----:B------:R-:W-:-:S02]  /*0530*/  ISETP.NE.AND P3, PT, R5, RZ, PT ;  /* 0x000000ff0500720c */ /* 0x000fc40003f65270 */
[----:B------:R-:W-:Y:S01]  /*0540*/  SHF.R.S32.HI R7, RZ, 0x1f, R6 ;  /* 0x0000001fff077819 */ /* 0x000fe20000011406 */
[----:B------:R-:W-:Y:S01]  /*0550*/  IMAD.IADD R8, R3, 0x1, -R8 ;  /* 0x0000000103087824 */ /* 0x000fe200078e0a08 */
[----:B------:R-:W4:Y:S02]  /*0560*/  LDC R13, c[0x0][0x140] ;  /* 0x00005000ff0d7b82 */ /* 0x000f240000000800 */
[----:B------:R-:W-:Y:S02]  /*0570*/  LEA.HI R7, R7, R6, RZ, 0x3 ;  /* 0x0000000607077211 */ /* 0x000fe400078f18ff */
[----:B0-----:R-:W-:Y:S02]  /*0580*/  ISETP.NE.OR P0, PT, R0, RZ, !P0 ;  /* 0x000000ff0000720c */ /* 0x001fe40004705670 */
[--C-:B------:R-:W-:Y:S02]  /*0590*/  SHF.R.S32.HI R0, RZ, 0x3, R7.reuse ;  /* 0x00000003ff007819 */ /* 0x100fe40000011407 */
[----:B------:R-:W-:-:S02]  /*05a0*/  SHF.R.S32.HI R7, RZ, 0x1f, R7 ;  /* 0x0000001fff077819 */ /* 0x000fc40000011407 */
[----:B-1----:R-:W-:Y:S02]  /*05b0*/  I2FP.F32.U32 R9, UR8 ;  /* 0x0000000800097c45 */ /* 0x002fe40008201000 */
[----:B------:R-:W-:-:S03]  /*05c0*/  LEA.HI R7, R7, R0, RZ, 0x2 ;  /* 0x0000000007077211 */ /* 0x000fc600078f10ff */
[----:B------:R-:W-:Y:S01]  /*05d0*/  FMUL R9, R9, UR4 ;  /* 0x0000000409097c20 */ /* 0x000fe20008400000 */
[----:B------:R-:W-:Y:S01]  /*05e0*/  LOP3.LUT R7, R7, 0xfffffffc, RZ, 0xc0, !PT ;  /* 0xfffffffc07077812 */ /* 0x000fe200078ec0ff */
[----:B------:R-:W-:Y:S01]  /*05f0*/  VOTEU.ALL UP0, P0 ;  /* 0x00000000003f7886 */ /* 0x000fe20000000000 */
[----:B--2---:R-:W-:Y:S01]  /*0600*/  I2FP.F32.U32 R3, R4 ;  /* 0x0000000400037245 */ /* 0x004fe20000201000 */
[----:B------:R-:W-:Y:S01]  /*0610*/  ULDC UR4, c[0x0][0x154] ;  /* 0x0000550000047ab9 */ /* 0x000fe20000000800 */
[----:B------:R-:W-:Y:S01]  /*0620*/  VOTEU.ALL UP1, P0 ;  /* 0x00000000003f7886 */ /* 0x000fe20000020000 */
[----:B------:R-:W0:Y:S01]  /*0630*/  F2I.U32.TRUNC.NTZ R9, R9 ;  /* 0x0000000900097305 */ /* 0x000e22000020f000 */
[----:B------:R-:W-:Y:S01]  /*0640*/  IMAD.IADD R7, R0, 0x1, -R7 ;  /* 0x0000000100077824 */ /* 0x000fe200078e0a07 */
[----:B------:R-:W1:Y:S01]  /*0650*/  @!UP0 S2UR UR7, SR_CgaCtaId ;  /* 0x00000000000789c3 */ /* 0x000e620000008800 */
[----:B------:R-:W-:Y:S01]  /*0660*/  FMUL R12, R3, UR4 ;  /* 0x00000004030c7c20 */ /* 0x000fe20008400000 */
[----:B------:R-:W-:Y:S01]  /*0670*/  UMOV UR4, 0x20 ;  /* 0x0000002000047882 */ /* 0x000fe20000000000 */
[----:B------:R-:W-:Y:S01]  /*0680*/  IMAD R8, R8, 0x4, R7 ;  /* 0x0000000408087824 */ /* 0x000fe200078e0207 */
[----:B------:R-:W-:Y:S01]  /*0690*/  @!UP0 UMOV UR6, 0x400 ;  /* 0x0000040000068882 */ /* 0x000fe20000000000 */
[----:B------:R-:W-:-:S04]  /*06a0*/  @!UP0 UIADD3 UR4, -UR4, 0x100000, URZ ;  /* 0x0010000004048890 */ /* 0x000fc8000fffe13f */
[----:B------:R-:W-:Y:S02]  /*06b0*/  @!UP0 USHF.L.U32 UR5, UR4, 0xb, URZ ;  /* 0x0000000b04058899 */ /* 0x000fe4000800063f */
[----:B------:R-:W-:Y:S01]  /*06c0*/  @!UP0 USHF.L.U32 UR4, UR4, 0x1, URZ ;  /* 0x0000000104048899 */ /* 0x000fe2000800063f */
[----:B----4-:R-:W-:Y:S01]  /*06d0*/  ISETP.EQ.U32.AND P2, PT, R13, 0x1, PT ;  /* 0x000000010d00780c */ /* 0x010fe20003f42070 */
[----:B------:R-:W2:Y:S01]  /*06e0*/  F2I.U32.TRUNC.NTZ R12, R12 ;  /* 0x0000000c000c7305 */ /* 0x000ea2000020f000 */
[----:B------:R-:W-:Y:S01]  /*06f0*/  LEA.HI R0, R8, R8, RZ, 0x1 ;  /* 0x0000000808007211 */ /* 0x000fe200078f08ff */
[----:B------:R-:W4:Y:S03]  /*0700*/  LDC R7, c[0x0][0x148] ;  /* 0x00005200ff077b82 */ /* 0x000f260000000800 */
[----:B------:R-:W-:Y:S01]  /*0710*/  LOP3.LUT R11, R0, 0xfffffffe, RZ, 0xc0, !PT ;  /* 0xfffffffe000b7812 */ /* 0x000fe200078ec0ff */
[----:B0-----:R-:W-:Y:S01]  /*0720*/  IMAD.MOV R15, RZ, RZ, -R9 ;  /* 0x000000ffff0f7224 */ /* 0x001fe200078e0a09 */
[----:B------:R-:W-:-:S03]  /*0730*/  SHF.R.S32.HI R9, RZ, 0x1f, R2 ;  /* 0x0000001fff097819 */ /* 0x000fc60000011402 */
[----:B---3--:R-:W-:Y:S01]  /*0740*/  IMAD R3, R10, R15, UR8 ;  /* 0x000000080a037e24 */ /* 0x008fe2000f8e020f */
[----:B------:R-:W-:Y:S01]  /*0750*/  LEA.HI R9, R9, R2, RZ, 0x2 ;  /* 0x0000000209097211 */ /* 0x000fe200078f10ff */
[C---:B------:R-:W-:Y:S02]  /*0760*/  IMAD.IADD R0, R8.reuse, 0x1, -R11 ;  /* 0x0000000108007824 */ /* 0x040fe400078e0a0b */
[----:B------:R-:W-:Y:S01]  /*0770*/  IMAD.SHL.U32 R11, R8, 0x4, RZ ;  /* 0x00000004080b7824 */ /* 0x000fe200078e00ff */
[----:B------:R-:W-:Y:S01]  /*0780*/  LOP3.LUT R9, R9, 0xfffffffc, RZ, 0xc0, !PT ;  /* 0xfffffffc09097812 */ /* 0x000fe200078ec0ff */
[----:B--2---:R-:W-:Y:S01]  /*0790*/  IMAD.MOV R21, RZ, RZ, -R12 ;  /* 0x000000ffff157224 */ /* 0x004fe200078e0a0c */
[----:B------:R-:W-:Y:S01]  /*07a0*/  ISETP.NE.AND P4, PT, R0, R3, PT ;  /* 0x000000030000720c */ /* 0x000fe20003f85270 */
[----:B-1----:R-:W-:Y:S01]  /*07b0*/  @!UP0 ULEA UR6, UR7, UR6, 0x18 ;  /* 0x0000000607068291 */ /* 0x002fe2000f8ec03f */
[----:B------:R-:W-:Y:S01]  /*07c0*/  LOP3.LUT R22, R8, 0xc, R11, 0x78, !PT ;  /* 0x0000000c08167812 */ /* 0x000fe200078e780b */
[----:B------:R-:W-:Y:S01]  /*07d0*/  IMAD.IADD R0, R2, 0x1, -R9 ;  /* 0x0000000102007824 */ /* 0x000fe200078e0a09 */
[----:B------:R-:W-:Y:S01]  /*07e0*/  VOTEU.ALL UP0, P0 ;  /* 0x00000000003f7886 */ /* 0x000fe20000000000 */
[----:B------:R-:W-:Y:S01]  /*07f0*/  LOP3.LUT P0, RZ, R6, 0x7, RZ, 0xc0, !PT ;  /* 0x0000000706ff7812 */ /* 0x000fe2000780c0ff */
[----:B------:R-:W-:-:S02]  /*0800*/  VIADD R6, R5, 0xffffffff ;  /* 0xffffffff05067836 */ /* 0x000fc40000000000 */
[----:B------:R-:W-:Y:S01]  /*0810*/  ISETP.NE.AND P1, PT, R0, 0x3, PT ;  /* 0x000000030000780c */ /* 0x000fe20003f25270 */
[----:B----4-:R-:W-:Y:S01]  /*0820*/  IMAD R9, R7, R21, R4 ;  /* 0x0000001507097224 */ /* 0x010fe200078e0204 */
[----:B------:R-:W-:Y:S02]  /*0830*/  ISETP.LT.U32.AND P0, PT, R22, 0x8, !P0 ;  /* 0x000000081600780c */ /* 0x000fe40004701070 */
[----:B------:R-:W-:Y:S01]  /*0840*/  ISETP.EQ.OR P1, PT, R0, RZ, !P1 ;  /* 0x000000ff0000720c */ /* 0x000fe20004f22670 */
[----:B------:R-:W0:Y:S02]  /*0850*/  FENCE.VIEW.ASYNC.S ;  /* 0x00000000000073c6 */ /* 0x000e240000000000 */
[----:B0-----:R0:W1:Y:S01]  /*0860*/  @!UP0 SYNCS.EXCH.64 URZ, [UR6+0xf0], UR4 ;  /* 0x0000f004063f85b2 */ /* 0x0010620008000100 */
[----:B------:R-:W-:Y:S02]  /*0870*/  @P4 LEA.HI R2, R22, R22, RZ, 0x1 ;  /* 0x0000001616024211 */ /* 0x000fe400078f08ff */
[----:B------:R-:W-:-:S02]  /*0880*/  ISETP.EQ.AND P1, PT, R5, RZ, P1 ;  /* 0x000000ff0500720c */ /* 0x000fc40000f22270 */
[----:B------:R-:W-:Y:S02]  /*0890*/  @P4 SHF.R.S32.HI R2, RZ, 0x1, R2 ;  /* 0x00000001ff024819 */ /* 0x000fe40000011402 */
[----:B------:R-:W-:Y:S02]  /*08a0*/  ISETP.GE.U32.AND P6, PT, R6, 0x2, PT ;  /* 0x000000020600780c */ /* 0x000fe40003fc6070 */
[----:B------:R-:W-:Y:S02]  /*08b0*/  @P4 ISETP.NE.AND P5, PT, R2, R9, PT ;  /* 0x000000090200420c */ /* 0x000fe40003fa5270 */
[----:B------:R-:W-:Y:S02]  /*08c0*/  SEL R2, RZ, 0x1, !P0 ;  /* 0x00000001ff027807 */ /* 0x000fe40004000000 */
[----:B------:R-:W-:Y:S02]  /*08d0*/  @P4 SEL R23, RZ, 0x1, P5 ;  /* 0x00000001ff174807 */ /* 0x000fe40002800000 */
[----:B------:R-:W-:Y:S01]  /*08e0*/  SEL R19, RZ, 0x1, !P1 ;  /* 0x00000001ff137807 */ /* 0x000fe20004800000 */
[----:B------:R0:W2:Y:S01]  /*08f0*/  @!UP1 SYNCS.EXCH.64 URZ, [UR6+0xf8], UR4 ;  /* 0x0000f804063f95b2 */ /* 0x0000a20008000100 */
[----:B------:R-:W-:Y:S01]  /*0900*/  LOP3.LUT R23, R23, R2, RZ, 0xc0, !PT ;  /* 0x0000000217177212 */ /* 0x000fe200078ec0ff */
[----:B------:R-:W-:Y:S01]  /*0910*/  NOP ;  /* 0x0000000000007918 */ /* 0x000fe20000000000 */
[----:B------:R-:W-:Y:S01]  /*0920*/  SEL R19, R19, 0x2, P6 ;  /* 0x0000000213137807 */ /* 0x000fe20003000000 */
[----:B------:R-:W-:Y:S06]  /*0930*/  @!P2 BRA `(.L_x_4) ;  /* 0x000000000008a947 */ /* 0x000fec0003800000 */
[----:B-12---:R-:W-:Y:S01]  /*0940*/  UCGABAR_ARV ;  /* 0x00000000000079c7 */ /* 0x006fe20008000000 */
[----:B------:R-:W-:Y:S05]  /*0950*/  BRA `(.L_x_5) ;  /* 0x0000000000047947 */ /* 0x000fea0003800000 */
.L_x_4:
[----:B-12---:R-:W-:Y:S01]  /*0960*/  NOP ;  /* 0x0000000000007918 */ /* 0x006fe20000000000 */
.L_x_5:
[----:B------:R-:W1:Y:S01]  /*0970*/  LDC R2, c[0x0][0x65c] ;  /* 0x00019700ff027b82 */ /* 0x000e620000000800 */
[----:B------:R-:W-:Y:S02]  /*0980*/  IMAD.U32 R8, RZ, RZ, UR8 ;  /* 0x00000008ff087e24 */ /* 0x000fe4000f8e00ff */
[----:B------:R-:W-:Y:S01]  /*0990*/  IMAD.MOV.U32 R9, RZ, RZ, RZ ;  /* 0x000000ffff097224 */ /* 0x000fe200078e00ff */
[----:B-1----:R-:W-:-:S04]  /*09a0*/  ISETP.NE.AND P1, PT, R2, 0x1, PT ;  /* 0x000000010200780c */ /* 0x002fc80003f25270 */
[----:B------:R-:W-:-:S09]  /*09b0*/  P2R R5, PR, RZ, 0x2 ;  /* 0x00000002ff057803 */ /* 0x000fd20000000000 */
[----:B------:R-:W1:Y:S01]  /*09c0*/  @P1 LDC R17, c[0x0][0x10] ;  /* 0x00000400ff111b82 */ /* 0x000e620000000800 */
[----:B------:R-:W-:Y:S02]  /*09d0*/  @P1 IMAD.MOV.U32 R5, RZ, RZ, RZ ;  /* 0x000000ffff051224 */ /* 0x000fe400078e00ff */
[----:B------:R-:W-:-:S05]  /*09e0*/  @P1 IMAD.MOV.U32 R13, RZ, RZ, RZ ;  /* 0x000000ffff0d1224 */ /* 0x000fca00078e00ff */
[----:B------:R-:W2:Y:S01]  /*09f0*/  @!P1 LDC R11, c[0x0][0xc] ;  /* 0x00000300ff0b9b82 */ /* 0x000ea20000000800 */
[----:B-1----:R-:W-:-:S04]  /*0a00*/  @P1 IMAD.WIDE.U32 R16, R17, UR8, R4 ;  /* 0x0000000811101c25 */ /* 0x002fc8000f8e0004 */
[----:B------:R-:W-:Y:S02]  /*0a10*/  @P1 IMAD.IADD R17, R17, 0x1, R13 ;  /* 0x0000000111111824 */ /* 0x000fe400078e020d */
[----:B--2---:R-:W-:-:S04]  /*0a20*/  @!P1 IMAD.WIDE.U32 R8, R4, R11, R8 ;  /* 0x0000000b04089225 */ /* 0x004fc800078e0008 */
[----:B------:R-:W-:Y:S02]  /*0a30*/  @!P1 IMAD.MOV.U32 R16, RZ, RZ, R8 ;  /* 0x000000ffff109224 */ /* 0x000fe400078e0008 */
[----:B------:R-:W-:Y:S01]  /*0a40*/  @!P1 IMAD.MOV.U32 R17, RZ, RZ, R9 ;  /* 0x000000ffff119224 */ /* 0x000fe200078e0009 */
[----:B------:R-:W-:Y:S06]  /*0a50*/  @!P2 BRA `(.L_x_6) ;  /* 0x00000000000ca947 */ /* 0x000fec0003800000 */
[----:B------:R-:W-:Y:S01]  /*0a60*/  UCGABAR_WAIT ;  /* 0x0000000000007dc7 */ /* 0x000fe20008000000 */
[----:B------:R-:W-:Y:S01]  /*0a70*/  CCTL.IVALL ;  /* 0x00000000ff00798f */ /* 0x000fe20002000000 */
[----:B------:R-:W-:Y:S05]  /*0a80*/  BRA `(.L_x_7) ;  /* 0x0000000000047947 */ /* 0x000fea0003800000 */
.L_x_6:
[----:B------:R-:W-:Y:S06]  /*0a90*/  BAR.SYNC.DEFER_BLOCKING 0x0 ;  /* 0x0000000000007b1d */ /* 0x000fec0000010000 */
.L_x_7:
[----:B------:R-:W-:Y:S05]  /*0aa0*/  @!P3 BRA `(.L_x_8) ;  /* 0x0000004c00a0b947 */ /* 0x000fea0003800000 */
[----:B------:R-:W-:-:S13]  /*0ab0*/  ISETP.GT.U32.AND P0, PT, R6, 0x1, PT ;  /* 0x000000010600780c */ /* 0x000fda0003f04070 */
[----:B0-----:R-:W-:Y:S05]  /*0ac0*/  @P0 EXIT ;  /* 0x000000000000094d */ /* 0x001fea0003800000 */
[----:B------:R-:W-:Y:S01]  /*0ad0*/  ULDC.64 UR4, c[0x0][0x650] ;  /* 0x0001940000047ab9 */ /* 0x000fe20000000a00 */
[----:B------:R-:W-:Y:S01]  /*0ae0*/  PRMT R0, RZ, 0x7610, R0 ;  /* 0x00007610ff007816 */ /* 0x000fe20000000000 */
[----:B------:R-:W-:Y:S01]  /*0af0*/  IMAD.MOV.U32 R92, RZ, RZ, -0x1 ;  /* 0xffffffffff5c7424 */ /* 0x000fe200078e00ff */
[----:B------:R-:W-:Y:S01]  /*0b00*/  ISETP.GE.U32.AND P0, PT, R16, UR4, PT ;  /* 0x0000000410007c0c */ /* 0x000fe2000bf06070 */
[----:B------:R-:W-:Y:S02]  /*0b10*/  IMAD.MOV.U32 R93, RZ, RZ, -0x1 ;  /* 0xffffffffff5d7424 */ /* 0x000fe400078e00ff */
[----:B------:R-:W-:Y:S01]  /*0b20*/  IMAD.MOV.U32 R91, RZ, RZ, -0x1 ;  /* 0xffffffffff5b7424 */ /* 0x000fe200078e00ff */
[----:B------:R-:W-:-:S13]  /*0b30*/  ISETP.GE.U32.AND.EX P0, PT, R17, UR5, PT, P0 ;  /* 0x0000000511007c0c */ /* 0x000fda000bf06100 */
[----:B------:R-:W-:Y:S05]  /*0b40*/  @P0 BRA `(.L_x_9) ;  /* 0x0000000400280947 */ /* 0x000fea0003800000 */
[----:B------:R-:W0:Y:S01]  /*0b50*/  LDC.64 R24, c[0x0][0x628] ;  /* 0x00018a00ff187b82 */ /* 0x000e220000000a00 */
[----:B------:R-:W-:Y:S02]  /*0b60*/  IMAD.MOV.U32 R8, RZ, RZ, R16 ;  /* 0x000000ffff087224 */ /* 0x000fe400078e0010 */
[----:B------:R-:W-:-:S05]  /*0b70*/  IMAD.MOV.U32 R9, RZ, RZ, R17 ;  /* 0x000000ffff097224 */ /* 0x000fca00078e0011 */
[----:B------:R-:W1:Y:S08]  /*0b80*/  LDC R0, c[0x0][0x630] ;  /* 0x00018c00ff007b82 */ /* 0x000e700000000800 */
[----:B------:R-:W2:Y:S01]  /*0b90*/  LDC.64 R26, c[0x0][0x620] ;  /* 0x00018800ff1a7b82 */ /* 0x000ea20000000a00 */
[----:B0-----:R-:W-:-:S04]  /*0ba0*/  ISETP.NE.U32.AND P0, PT, R24, RZ, PT ;  /* 0x000000ff1800720c */ /* 0x001fc80003f05070 */
[----:B------:R-:W-:-:S13]  /*0bb0*/  ISETP.NE.AND.EX P0, PT, R25, RZ, PT, P0 ;  /* 0x000000ff1900720c */ /* 0x000fda0003f05300 */
[----:B-12---:R-:W-:Y:S05]  /*0bc0*/  @!P0 BRA `(.L_x_10) ;  /* 0x0000000000288947 */ /* 0x006fea0003800000 */
[----:B------:R-:W0:Y:S02]  /*0bd0*/  LDC R13, c[0x0][0x634] ;  /* 0x00018d00ff0d7b82 */ /* 0x000e240000000800 */
[----:B0-----:R-:W-:-:S05]  /*0be0*/  IADD3 R13, P0, R16, R13, RZ ;  /* 0x0000000d100d7210 */ /* 0x001fca0007f1e0ff */
[----:B------:R-:W-:-:S04]  /*0bf0*/  IMAD.X R15, RZ, RZ, R17, P0 ;  /* 0x000000ffff0f7224 */ /* 0x000fc800000e0611 */
[----:B------:R-:W-:-:S04]  /*0c00*/  IMAD.WIDE.U32 R8, R15, R24, RZ ;  /* 0x000000180f087225 */ /* 0x000fc800078e00ff */
[----:B------:R-:W-:-:S04]  /*0c10*/  IMAD.WIDE.U32 R10, P0, R13, R25, R8 ;  /* 0x000000190d0a7225 */ /* 0x000fc80007800008 */
[----:B------:R-:W-:-:S04]  /*0c20*/  IMAD.WIDE.U32 R8, R13, R24, RZ ;  /* 0x000000180d087225 */ /* 0x000fc800078e00ff */
[----:B------:R-:W-:Y:S01]  /*0c30*/  IMAD.X R13, RZ, RZ, RZ, P0 ;  /* 0x000000ffff0d7224 */ /* 0x000fe200000e06ff */
[----:B------:R-:W-:Y:S01]  /*0c40*/  IADD3 RZ, P0, R9, R10, RZ ;  /* 0x0000000a09ff7210 */ /* 0x000fe20007f1e0ff */
[----:B------:R-:W-:-:S04]  /*0c50*/  IMAD.MOV.U32 R12, RZ, RZ, R11 ;  /* 0x000000ffff0c7224 */ /* 0x000fc800078e000b */
[----:B------:R-:W-:-:S08]  /*0c60*/  IMAD.WIDE.U32.X R8, R15, R25, R12, P0 ;  /* 0x000000190f087225 */ /* 0x000fd000000e040c */
.L_x_10:
[----:B------:R-:W0:Y:S01]  /*0c70*/  LDC.64 R24, c[0x0][0x640] ;  /* 0x00019000ff187b82 */ /* 0x000e220000000a00 */
[-CC-:B------:R-:W-:Y:S01]  /*0c80*/  SHF.R.U64 R91, R8, R0.reuse, R9.reuse ;  /* 0x00000000085b7219 */ /* 0x180fe20000001209 */
[----:B------:R-:W-:Y:S01]  /*0c90*/  IMAD R30, R7, R21, R4 ;  /* 0x00000015071e7224 */ /* 0x000fe200078e0204 */
[----:B------:R-:W-:Y:S01]  /*0ca0*/  SHF.R.U32.HI R0, RZ, R0, R9 ;  /* 0x00000000ff007219 */ /* 0x000fe20000011609 */
[----:B------:R-:W-:Y:S01]  /*0cb0*/  IMAD.MOV.U32 R21, RZ, RZ, 0x1 ;  /* 0x00000001ff157424 */ /* 0x000fe200078e00ff */
[----:B------:R-:W-:-:S03]  /*0cc0*/  IADD3 R5, P0, RZ, -R91, RZ ;  /* 0x8000005bff057210 */ /* 0x000fc60007f1e0ff */
[----:B------:R-:W1:Y:S02]  /*0cd0*/  LDC R6, c[0x0][0x618] ;  /* 0x00018600ff067b82 */ /* 0x000e640000000800 */
[----:B------:R-:W-:-:S04]  /*0ce0*/  IMAD.X R9, RZ, RZ, ~R0, P0 ;  /* 0x000000ffff097224 */ /* 0x000fc800000e0e00 */
[-C--:B------:R-:W-:Y:S02]  /*0cf0*/  IMAD R0, R9, R26.reuse, RZ ;  /* 0x0000001a09007224 */ /* 0x080fe400078e02ff */
[----:B------:R-:W2:Y:S01]  /*0d00*/  LDC R11, c[0x0][0x608] ;  /* 0x00018200ff0b7b82 */ /* 0x000ea20000000800 */
[----:B------:R-:W-:-:S04]  /*0d10*/  IMAD.WIDE.U32 R8, R5, R26, R16 ;  /* 0x0000001a05087225 */ /* 0x000fc800078e0010 */
[----:B------:R-:W-:-:S03]  /*0d20*/  IMAD R5, R5, R27, R0 ;  /* 0x0000001b05057224 */ /* 0x000fc600078e0200 */
[----:B------:R-:W3:Y:S01]  /*0d30*/  LDC R12, c[0x0][0x658] ;  /* 0x00019600ff0c7b82 */ /* 0x000ee20000000800 */
[----:B0-----:R-:W-:Y:S01]  /*0d40*/  ISETP.NE.U32.AND P0, PT, R24, RZ, PT ;  /* 0x000000ff1800720c */ /* 0x001fe20003f05070 */
[----:B------:R-:W-:Y:S02]  /*0d50*/  IMAD.IADD R5, R9, 0x1, R5 ;  /* 0x0000000109057824 */ /* 0x000fe400078e0205 */
[----:B------:R-:W-:Y:S01]  /*0d60*/  IMAD.MOV.U32 R9, RZ, RZ, -0x1 ;  /* 0xffffffffff097424 */ /* 0x000fe200078e00ff */
[----:B------:R-:W-:-:S03]  /*0d70*/  ISETP.NE.AND.EX P0, PT, R25, RZ, PT, P0 ;  /* 0x000000ff1900720c */ /* 0x000fc60003f05300 */
[----:B------:R-:W0:Y:S01]  /*0d80*/  LDC R15, c[0x0][0x600] ;  /* 0x00018000ff0f7b82 */ /* 0x000e220000000800 */
[-CC-:B-1----:R-:W-:Y:S02]  /*0d90*/  SHF.R.U64 R13, R8, R6.reuse, R5.reuse ;  /* 0x00000006080d7219 */ /* 0x182fe40000001205 */
[----:B------:R-:W-:-:S05]  /*0da0*/  SHF.R.U32.HI R0, RZ, R6, R5 ;  /* 0x00000006ff007219 */ /* 0x000fca0000011605 */
[----:B------:R-:W1:Y:S01]  /*0db0*/  LDC R14, c[0x0][0x648] ;  /* 0x00019200ff0e7b82 */ /* 0x000e620000000800 */
[-CC-:B--2---:R-:W-:Y:S02]  /*0dc0*/  SHF.R.U64 R27, R13, R11.reuse, R0.reuse ;  /* 0x0000000b0d1b7219 */ /* 0x184fe40000001200 */
[----:B------:R-:W-:-:S05]  /*0dd0*/  SHF.R.U32.HI R5, RZ, R11, R0 ;  /* 0x0000000bff057219 */ /* 0x000fca0000011600 */
[----:B------:R-:W2:Y:S01]  /*0de0*/  LDC R20, c[0x0][0x638] ;  /* 0x00018e00ff147b82 */ /* 0x000ea20000000800 */
[-CC-:B---3--:R-:W-:Y:S02]  /*0df0*/  SHF.R.U64 R28, R27, R12.reuse, R5.reuse ;  /* 0x0000000c1b1c7219 */ /* 0x188fe40000001205 */
[-C--:B------:R-:W-:Y:S02]  /*0e00*/  SHF.L.U32 R0, R9, R12.reuse, RZ ;  /* 0x0000000c09007219 */ /* 0x080fe400000006ff */
[----:B------:R-:W-:Y:S01]  /*0e10*/  SHF.R.U32.HI R5, RZ, R12, R5 ;  /* 0x0000000cff057219 */ /* 0x000fe20000011605 */
[----:B------:R-:W-:Y:S01]  /*0e20*/  IMAD.MOV.U32 R4, RZ, RZ, R28 ;  /* 0x000000ffff047224 */ /* 0x000fe200078e001c */
[----:B------:R-:W-:Y:S01]  /*0e30*/  LOP3.LUT R10, RZ, R0, RZ, 0x33, !PT ;  /* 0x00000000ff0a7212 */ /* 0x000fe200078e33ff */
[----:B------:R-:W3:Y:S01]  /*0e40*/  LDC R26, c[0x0][0x610] ;  /* 0x00018400ff1a7b82 */ /* 0x000ee20000000800 */
[----:B------:R-:W-:Y:S05]  /*0e50*/  @!P0 BRA `(.L_x_11) ;  /* 0x0000000000288947 */ /* 0x000fea0003800000 */
[----:B------:R-:W4:Y:S02]  /*0e60*/  LDC R9, c[0x0][0x64c] ;  /* 0x00019300ff097b82 */ /* 0x000f240000000800 */
[----:B----4-:R-:W-:-:S05]  /*0e70*/  IADD3 R9, P0, R28, R9, RZ ;  /* 0x000000091c097210 */ /* 0x010fca0007f1e0ff */
        /* <DEDUP_REMOVED lines=8> */
.L_x_11:
[----:B-1----:R-:W-:Y:S01]  /*0f00*/  SHF.R.U64 R4, R4, R14, R5 ;  /* 0x0000000e04047219 */ /* 0x002fe20000001205 */
[----:B0-----:R-:W-:Y:S01]  /*0f10*/  VIADD R6, R15, 0xffffffff ;  /* 0xffffffff0f067836 */ /* 0x001fe20000000000 */
[----:B------:R-:W-:Y:S02]  /*0f20*/  SHF.L.U32 R0, R21, R12, RZ ;  /* 0x0000000c15007219 */ /* 0x000fe400000006ff */
[----:B------:R-:W-:Y:S01]  /*0f30*/  LOP3.LUT R5, R27, R10, RZ, 0xc0, !PT ;  /* 0x0000000a1b057212 */ /* 0x000fe200078ec0ff */
[----:B------:R-:W-:Y:S01]  /*0f40*/  IMAD.MOV R7, RZ, RZ, -R4 ;  /* 0x000000ffff077224 */ /* 0x000fe200078e0a04 */
[----:B------:R-:W-:Y:S02]  /*0f50*/  SEL R3, R3, R30, !P1 ;  /* 0x0000001e03037207 */ /* 0x000fe40004800000 */
[----:B------:R-:W-:Y:S01]  /*0f60*/  LOP3.LUT R6, R13, R6, RZ, 0xc0, !PT ;  /* 0x000000060d067212 */ /* 0x000fe200078ec0ff */
[----:B------:R-:W-:Y:S02]  /*0f70*/  IMAD R4, R0, R4, R5 ;  /* 0x0000000400047224 */ /* 0x000fe400078e0205 */
[----:B--2---:R-:W-:-:S02]  /*0f80*/  IMAD R0, R7, R20, R28 ;  /* 0x0000001407007224 */ /* 0x004fc400078e021c */
[----:B---3--:R-:W-:Y:S02]  /*0f90*/  IMAD R3, R4, R26, R3 ;  /* 0x0000001a04037224 */ /* 0x008fe400078e0203 */
[----:B------:R-:W-:Y:S02]  /*0fa0*/  IMAD R92, R0, R15, R6 ;  /* 0x0000000f005c7224 */ /* 0x000fe400078e0206 */
[----:B------:R-:W-:-:S03]  /*0fb0*/  IMAD.MOV.U32 R4, RZ, RZ, 0x1 ;  /* 0x00000001ff047424 */ /* 0x000fc600078e00ff */
[----:B------:R-:W-:Y:S02]  /*0fc0*/  SEL R93, R92, R3, !P1 ;  /* 0x000000035c5d7207 */ /* 0x000fe40004800000 */
[----:B------:R-:W-:Y:S02]  /*0fd0*/  PRMT R0, R4, 0x7610, R0 ;  /* 0x0000761004007816 */ /* 0x000fe40000000000 */
[----:B------:R-:W-:-:S07]  /*0fe0*/  SEL R92, R3, R92, !P1 ;  /* 0x0000005c035c7207 */ /* 0x000fce0004800000 */
.L_x_9:
[----:B------:R-:W-:-:S08]  /*0ff0*/  NOP ;  /* 0x0000000000007918 */ /* 0x000fd00000000000 */
[----:B------:R-:W0:Y:S02]  /*1000*/  USETMAXREG.TRY_ALLOC.CTAPOOL UP0, 0xe8 ;  /* 0x000000e8000079c8 */ /* 0x000e240008000600 */
[----:B0-----:R-:W-:-:S13]  /*1010*/  PLOP3.LUT P0, PT, PT, PT, UP0, 0x80, 0x0 ;  /* 0x000000000000781c */ /* 0x001fda0003f0f008 */
[----:B------:R-:W-:Y:S05]  /*1020*/  @!P0 BRA `(.L_x_9) ;  /* 0xfffffffc00f08947 */ /* 0x000fea000383ffff */
[----:B------:R-:W-:Y:S01]  /*1030*/  ULDC.64 UR4, c[0x0][0x598] ;  /* 0x0001660000047ab9 */ /* 0x000fe20000000a00 */
[----:B------:R-:W-:Y:S01]  /*1040*/  ULDC.64 UR36, c[0x0][0x208] ;  /* 0x0000820000247ab9 */ /* 0x000fe20000000a00 */
[----:B------:R-:W-:-:S04]  /*1050*/  ISETP.NE.U32.AND P0, PT, RZ, UR4, PT ;  /* 0x00000004ff007c0c */ /* 0x000fc8000bf05070 */
[----:B------:R-:W-:-:S13]  /*1060*/  ISETP.NE.AND.EX P0, PT, RZ, UR5, PT, P0 ;  /* 0x00000005ff007c0c */ /* 0x000fda000bf05300 */
[----:B------:R-:W-:Y:S05]  /*1070*/  @!P0 BRA `(.L_x_12) ;  /* 0x00000000001c8947 */ /* 0x000fea0003800000 */
[----:B------:R-:W0:Y:S02]  /*1080*/  LDC.64 R4, c[0x0][0x598] ;  /* 0x00016600ff047b82 */ /* 0x000e240000000a00 */
[----:B0-----:R-:W2:Y:S02]  /*1090*/  LDG.E.64 R4, desc[UR36][R4.64] ;  /* 0x0000002404047981 */ /* 0x001ea4000c1e1b00 */
[----:B--2---:R-:W-:-:S04]  /*10a0*/  ISETP.NE.U32.AND P0, PT, R4, RZ, PT ;  /* 0x000000ff0400720c */ /* 0x004fc80003f05070 */
[----:B------:R-:W-:-:S13]  /*10b0*/  ISETP.NE.AND.EX P0, PT, R5, RZ, PT, P0 ;  /* 0x000000ff0500720c */ /* 0x000fda0003f05300 */
[----:B------:R-:W-:Y:S05]  /*10c0*/  @!P0 BRA `(.L_x_12) ;  /* 0x0000000000088947 */ /* 0x000fea0003800000 */
[----:B------:R0:W5:Y:S01]  /*10d0*/  LD.E R88, desc[UR36][R4.64] ;  /* 0x0000002404587980 */ /* 0x000162000c101900 */
[----:B------:R-:W-:Y:S05]  /*10e0*/  BRA `(.L_x_13) ;  /* 0x0000000000247947 */ /* 0x000fea0003800000 */
.L_x_12:
[----:B------:R-:W-:Y:S02]  /*10f0*/  ULDC.64 UR4, c[0x0][0x588] ;  /* 0x0001620000047ab9 */ /* 0x000fe40000000a00 */
[----:B------:R-:W-:-:S04]  /*1100*/  ISETP.NE.U32.AND P0, PT, RZ, UR4, PT ;  /* 0x00000004ff007c0c */ /* 0x000fc8000bf05070 */
[----:B------:R-:W-:-:S13]  /*1110*/  ISETP.NE.AND.EX P0, PT, RZ, UR5, PT, P0 ;  /* 0x00000005ff007c0c */ /* 0x000fda000bf05300 */
[----:B------:R-:W-:Y:S05]  /*1120*/  @!P0 BRA `(.L_x_14) ;  /* 0x00000000000c8947 */ /* 0x000fea0003800000 */
[----:B------:R-:W0:Y:S02]  /*1130*/  LDC.64 R88, c[0x0][0x588] ;  /* 0x00016200ff587b82 */ /* 0x000e240000000a00 */
[----:B0-----:R1:W5:Y:S01]  /*1140*/  LDG.E R88, desc[UR36][R88.64] ;  /* 0x0000002458587981 */ /* 0x001362000c1e1900 */
[----:B------:R-:W-:Y:S05]  /*1150*/  BRA `(.L_x_13) ;  /* 0x0000000000087947 */ /* 0x000fea0003800000 */
.L_x_14:
[----:B------:R-:W-:Y:S02]  /*1160*/  ULDC UR4, c[0x0][0x580] ;  /* 0x0001600000047ab9 */ /* 0x000fe40000000800 */
[----:B------:R-:W-:-:S07]  /*1170*/  IMAD.U32 R88, RZ, RZ, UR4 ;  /* 0x00000004ff587e24 */ /* 0x000fce000f8e00ff */
.L_x_13:
[----:B------:R-:W-:Y:S02]  /*1180*/  ULDC.64 UR4, c[0x0][0x5a0] ;  /* 0x0001680000047ab9 */ /* 0x000fe40000000a00 */
[----:B------:R-:W-:-:S04]  /*1190*/  ISETP.NE.U32.AND P0, PT, RZ, UR4, PT ;  /* 0x00000004ff007c0c */ /* 0x000fc8000bf05070 */
[----:B------:R-:W-:-:S13]  /*11a0*/  ISETP.NE.AND.EX P0, PT, RZ, UR5, PT, P0 ;  /* 0x00000005ff007c0c */ /* 0x000fda000bf05300 */
[----:B------:R-:W-:Y:S05]  /*11b0*/  @!P0 BRA `(.L_x_15) ;  /* 0x00000000001c8947 */ /* 0x000fea0003800000 */
[----:B0-----:R-:W0:Y:S02]  /*11c0*/  LDC.64 R4, c[0x0][0x5a0] ;  /* 0x00016800ff047b82 */ /* 0x001e240000000a00 */
[----:B0-----:R-:W2:Y:S02]  /*11d0*/  LDG.E.64 R4, desc[UR36][R4.64] ;  /* 0x0000002404047981 */ /* 0x001ea4000c1e1b00 */
[----:B--2---:R-:W-:-:S04]  /*11e0*/  ISETP.NE.U32.AND P0, PT, R4, RZ, PT ;  /* 0x000000ff0400720c */ /* 0x004fc80003f05070 */
[----:B------:R-:W-:-:S13]  /*11f0*/  ISETP.NE.AND.EX P0, PT, R5, RZ, PT, P0 ;  /* 0x000000ff0500720c */ /* 0x000fda0003f05300 */
[----:B------:R-:W-:Y:S05]  /*1200*/  @!P0 BRA `(.L_x_15) ;  /* 0x0000000000088947 */ /* 0x000fea0003800000 */
[----:B-1----:R0:W5:Y:S01]  /*1210*/  LD.E R89, desc[UR36][R4.64] ;  /* 0x0000002404597980 */ /* 0x002162000c101900 */
[----:B------:R-:W-:Y:S05]  /*1220*/  BRA `(.L_x_16) ;  /* 0x0000000000247947 */ /* 0x000fea0003800000 */
.L_x_15:
[----:B------:R-:W-:Y:S02]  /*1230*/  ULDC.64 UR4, c[0x0][0x590] ;  /* 0x0001640000047ab9 */ /* 0x000fe40000000a00 */
[----:B------:R-:W-:-:S04]  /*1240*/  ISETP.NE.U32.AND P0, PT, RZ, UR4, PT ;  /* 0x00000004ff007c0c */ /* 0x000fc8000bf05070 */
[----:B------:R-:W-:-:S13]  /*1250*/  ISETP.NE.AND.EX P0, PT, RZ, UR5, PT, P0 ;  /* 0x00000005ff007c0c */ /* 0x000fda000bf05300 */
[----:B------:R-:W-:Y:S05]  /*1260*/  @!P0 BRA `(.L_x_17) ;  /* 0x00000000000c8947 */ /* 0x000fea0003800000 */
[----:B0-----:R-:W1:Y:S02]  /*1270*/  LDC.64 R4, c[0x0][0x590] ;  /* 0x00016400ff047b82 */ /* 0x001e640000000a00 */
[----:B-1----:R1:W5:Y:S01]  /*1280*/  LDG.E R89, desc[UR36][R4.64] ;  /* 0x0000002404597981 */ /* 0x002362000c1e1900 */
[----:B------:R-:W-:Y:S05]  /*1290*/  BRA `(.L_x_16) ;  /* 0x0000000000087947 */ /* 0x000fea0003800000 */
.L_x_17:
[----:B------:R-:W-:Y:S02]  /*12a0*/  ULDC UR4, c[0x0][0x584] ;  /* 0x0001610000047ab9 */ /* 0x000fe40000000800 */
[----:B-1----:R-:W-:-:S07]  /*12b0*/  IMAD.U32 R89, RZ, RZ, UR4 ;  /* 0x00000004ff597e24 */ /* 0x002fce000f8e00ff */
.L_x_16:
[----:B------:R-:W-:-:S13]  /*12c0*/  LOP3.LUT P0, RZ, R0, 0xff, RZ, 0xc0, !PT ;  /* 0x000000ff00ff7812 */ /* 0x000fda000780c0ff */
[----:B------:R-:W-:Y:S05]  /*12d0*/  @!P0 EXIT ;  /* 0x000000000000894d */ /* 0x000fea0003800000 */
[----:B------:R-:W-:Y:S01]  /*12e0*/  ULDC UR4, c[0x0][0x28c] ;  /* 0x0000a30000047ab9 */ /* 0x000fe20000000800 */
[----:B------:R-:W-:Y:S01]  /*12f0*/  UMOV UR38, URZ ;  /* 0x0000003f00267c82 */ /* 0x000fe20008000000 */
[----:B------:R-:W-:Y:S01]  /*1300*/  UIADD3 UR4, UR4, 0x3f, URZ ;  /* 0x0000003f04047890 */ /* 0x000fe2000fffe03f */
[----:B------:R-:W-:-:S03]  /*1310*/  UMOV UR39, URZ ;  /* 0x0000003f00277c82 */ /* 0x000fc60008000000 */
[----:B------:R-:W-:-:S04]  /*1320*/  USHF.R.S32.HI UR5, URZ, 0x1f, UR4 ;  /* 0x0000001f3f057899 */ /* 0x000fc80008011404 */
[----:B------:R-:W-:-:S04]  /*1330*/  ULEA.HI UR5, UR5, UR4, URZ, 0x6 ;  /* 0x0000000405057291 */ /* 0x000fc8000f8f303f */
[----:B------:R-:W-:-:S12]  /*1340*/  USHF.R.S32.HI UR40, URZ, 0x6, UR5 ;  /* 0x000000063f287899 */ /* 0x000fd80008011405 */
.L_x_169:
[----:B------:R-:W-:Y:S01]  /*1350*/  LOP3.LUT R0, R18, 0x80, RZ, 0xc0, !PT ;  /* 0x0000008012007812 */ /* 0x000fe200078ec0ff */
[----:B------:R-:W2:Y:S01]  /*1360*/  S2UR UR7, SR_CgaCtaId ;  /* 0x00000000000779c3 */ /* 0x000ea20000008800 */
[----:B------:R-:W-:Y:S02]  /*1370*/  UMOV UR6, 0x400 ;  /* 0x0000040000067882 */ /* 0x000fe40000000000 */
[----:B------:R-:W-:-:S06]  /*1380*/  SHF.R.U32.HI R0, RZ, 0x7, R0 ;  /* 0x00000007ff007819 */ /* 0x000fcc0000011600 */
[----:B------:R-:W3:Y:S01]  /*1390*/  SHFL.IDX PT, R0, R0, RZ, 0x1f ;  /* 0x00001fff00007589 */ /* 0x000ee200000e0000 */
[----:B--2---:R-:W-:Y:S01]  /*13a0*/  ULEA UR6, UR7, UR6, 0x18 ;  /* 0x0000000607067291 */ /* 0x004fe2000f8ec03f */
[----:B---3--:R-:W-:-:S13]  /*13b0*/  R2UR UR4, R0 ;  /* 0x00000000000472ca */ /* 0x008fda00000e0000 */
[----:B------:R-:W-:-:S04]  /*13c0*/  ULEA.HI UR5, UR4, UR4, URZ, 0x1 ;  /* 0x0000000404057291 */ /* 0x000fc8000f8f083f */
[----:B------:R-:W-:-:S04]  /*13d0*/  ULOP3.LUT UR5, UR5, 0xffffe, URZ, 0xc0, !UPT ;  /* 0x000ffffe05057892 */ /* 0x000fc8000f8ec03f */
[----:B------:R-:W-:-:S03]  /*13e0*/  UIADD3 UR5, UR4, -UR5, URZ ;  /* 0x8000000504057290 */ /* 0x000fc6000fffe03f */
[----:B------:R-:W-:Y:S01]  /*13f0*/  ULDC UR4, c[0x0][0x28c] ;  /* 0x0000a30000047ab9 */ /* 0x000fe20000000800 */
[----:B------:R-:W-:Y:S01]  /*1400*/  ULEA UR5, UR5, UR6, 0xc ;  /* 0x0000000605057291 */ /* 0x000fe2000f8e603f */
[----:B------:R-:W-:-:S03]  /*1410*/  ISETP.LT.AND P0, PT, RZ, UR4, PT ;  /* 0x00000004ff007c0c */ /* 0x000fc6000bf01270 */
[----:B------:R-:W-:-:S04]  /*1420*/  UIADD3 UR5, UR5, 0x200, URZ ;  /* 0x0000020005057890 */ /* 0x000fc8000fffe03f */
[----:B------:R-:W-:-:S04]  /*1430*/  USHF.R.U32.HI UR5, URZ, 0x4, UR5 ;  /* 0x000000043f057899 */ /* 0x000fc80008011605 */
[----:B------:R-:W-:Y:S02]  /*1440*/  ULOP3.LUT UR41, UR5, 0x3fff, URZ, 0xc0, !UPT ;  /* 0x00003fff05297892 */ /* 0x000fe4000f8ec03f */
[----:B01--4-:R-:W-:Y:S10]  /*1450*/  @P0 BRA `(.L_x_18) ;  /* 0x0000000000400947 */ /* 0x013ff40003800000 */
[----:B------:R-:W-:Y:S01]  /*1460*/  MOV R0, 0x0 ;  /* 0x0000000000007802 */ /* 0x000fe20000000f00 */
[----:B------:R-:W-:Y:S01]  /*1470*/  ULDC.64 UR4, c[0x4][0x68] ;  /* 0x01001a0000047ab9 */ /* 0x000fe20000000a00 */
[----:B------:R-:W-:Y:S01]  /*1480*/  ULDC.64 UR6, c[0x4][0x8] ;  /* 0x0100020000067ab9 */ /* 0x000fe20000000a00 */
[----:B01----:R-:W-:Y:S01]  /*1490*/  IMAD.U32 R4, RZ, RZ, UR4 ;  /* 0x00000004ff047e24 */ /* 0x003fe2000f8e00ff */
[----:B------:R0:W1:Y:S01]  /*14a0*/  LDC.64 R14, c[0x4][R0] ;  /* 0x01000000000e7b82 */ /* 0x0000620000000a00 */
[----:B------:R-:W-:Y:S01]  /*14b0*/  IMAD.U32 R5, RZ, RZ, UR5 ;  /* 0x00000005ff057e24 */ /* 0x000fe2000f8e00ff */
[----:B------:R-:W-:Y:S01]  /*14c0*/  ULDC.64 UR4, c[0x4][0x70] ;  /* 0x01001c0000047ab9 */ /* 0x000fe20000000a00 */
[----:B------:R-:W-:Y:S02]  /*14d0*/  IMAD.U32 R10, RZ, RZ, UR6 ;  /* 0x00000006ff0a7e24 */ /* 0x000fe4000f8e00ff */
[----:B------:R-:W-:Y:S02]  /*14e0*/  IMAD.U32 R6, RZ, RZ, UR4 ;  /* 0x00000004ff067e24 */ /* 0x000fe4000f8e00ff */
[----:B------:R-:W-:-:S02]  /*14f0*/  IMAD.U32 R7, RZ, RZ, UR5 ;  /* 0x00000005ff077e24 */ /* 0x000fc4000f8e00ff */
[----:B------:R-:W-:Y:S02]  /*1500*/  IMAD.U32 R11, RZ, RZ, UR7 ;  /* 0x00000007ff0b7e24 */ /* 0x000fe4000f8e00ff */
[----:B------:R-:W-:Y:S02]  /*1510*/  IMAD.MOV.U32 R8, RZ, RZ, 0x1e1 ;  /* 0x000001e1ff087424 */ /* 0x000fe400078e00ff */
[----:B------:R-:W-:Y:S02]  /*1520*/  IMAD.MOV.U32 R12, RZ, RZ, 0x1 ;  /* 0x00000001ff0c7424 */ /* 0x000fe400078e00ff */
[----:B0-----:R-:W-:-:S07]  /*1530*/  IMAD.MOV.U32 R13, RZ, RZ, RZ ;  /* 0x000000ffff0d7224 */ /* 0x001fce00078e00ff */
[----:B------:R-:W-:-:S07]  /*1540*/  LEPC R20, `(.L_x_18) ;  /* 0x000000001014794e */ /* 0x000fce0000000000 */
[----:B-1---5:R-:W-:Y:S05]  /*1550*/  CALL.ABS.NOINC R14 ;  /* 0x000000000e007343 */ /* 0x022fea0003c00000 */
.L_x_18:
[----:B------:R-:W-:-:S04]  /*1560*/  LOP3.LUT R0, R19, 0x1, RZ, 0xfc, !PT ;  /* 0x0000000113007812 */ /* 0x000fc800078efcff */
[----:B------:R-:W-:-:S13]  /*1570*/  ISETP.NE.AND P0, PT, R0, 0x3, PT ;  /* 0x000000030000780c */ /* 0x000fda0003f05270 */
[----:B------:R-:W-:Y:S05]  /*1580*/  @!P0 BRA `(.L_x_19) ;  /* 0x0000000000048947 */ /* 0x000fea0003800000 */
[----:B------:R-:W-:Y:S01]  /*1590*/  BPT.TRAP 0x1 ;  /* 0x000000040000795c */ /* 0x000fe20000300000 */
.L_x_19:
[----:B------:R-:W2:Y:S01]  /*15a0*/  S2UR UR5, SR_CgaCtaId ;  /* 0x00000000000579c3 */ /* 0x000ea20000008800 */
[----:B------:R-:W-:Y:S01]  /*15b0*/  UMOV UR4, 0x400 ;  /* 0x0000040000047882 */ /* 0x000fe20000000000 */
[----:B------:R-:W-:Y:S02]  /*15c0*/  IMAD.U32 R0, RZ, RZ, UR38 ;  /* 0x00000026ff007e24 */ /* 0x000fe4000f8e00ff */
[----:B------:R-:W-:-:S03]  /*15d0*/  IMAD.U32 R3, RZ, RZ, UR39 ;  /* 0x00000027ff037e24 */ /* 0x000fc6000f8e00ff */
[----:B------:R-:W-:Y:S01]  /*15e0*/  SHF.L.U32 R0, R0, 0x1f, RZ ;  /* 0x0000001f00007819 */ /* 0x000fe200000006ff */
[----:B--2---:R-:W-:-:S06]  /*15f0*/  ULEA UR4, UR5, UR4, 0x18 ;  /* 0x0000000405047291 */ /* 0x004fcc000f8ec03f */
[----:B------:R-:W-:-:S04]  /*1600*/  IMAD.U32 R6, RZ, RZ, UR4 ;  /* 0x00000004ff067e24 */ /* 0x000fc8000f8e00ff */
[----:B------:R-:W-:-:S04]  /*1610*/  IMAD R3, R3, 0x8, R6 ;  /* 0x0000000803037824 */ /* 0x000fc800078e0206 */
[----:B------:R2:W3:Y:S01]  /*1620*/  SYNCS.PHASECHK.TRANS64.TRYWAIT P1, [R3+URZ], R0 ;  /* 0x00000000030075a7 */ /* 0x0004e2000802017f */
[----:B------:R-:W-:Y:S05]  /*1630*/  @!P0 BRA `(.L_x_20) ;  /* 0x0000000000048947 */ /* 0x000fea0003800000 */
[----:B------:R-:W-:Y:S01]  /*1640*/  BPT.TRAP 0x1 ;  /* 0x000000040000795c */ /* 0x000fe20000300000 */
.L_x_20:
[----:B---3--:R-:W-:Y:S05]  /*1650*/  @P1 BRA `(.L_x_21) ;  /* 0x0000000000081947 */ /* 0x008fea0003800000 */
[----:B------:R-:W3:Y:S02]  /*1660*/  SYNCS.PHASECHK.TRANS64.TRYWAIT P1, [R3+URZ], R0 ;  /* 0x00000000030075a7 */ /* 0x000ee4000802017f */
[----:B---3--:R-:W-:Y:S05]  /*1670*/  @!P1 BRA `(.L_x_22) ;  /* 0x0000005c00b89947 */ /* 0x008fea0003800000 */
.L_x_21:
[----:B------:R-:W-:-:S04]  /*1680*/  UISETP.LT.AND UP0, UPT, UR40, 0x1, UPT ;  /* 0x000000012800788c */ /* 0x000fc8000bf01270 */
[----:B------:R-:W-:-:S06]  /*1690*/  USEL UR4, UR40, 0x1, UP0 ;  /* 0x0000000128047887 */ /* 0x000fcc0008000000 */
[----:B--23--:R-:W-:Y:S01]  /*16a0*/  IMAD.U32 R0, RZ, RZ, UR4 ;  /* 0x00000004ff007e24 */ /* 0x00cfe2000f8e00ff */
[----:B------:R-:W-:Y:S05]  /*16b0*/  WARPSYNC.ALL ;  /* 0x0000000000007948 */ /* 0x000fea0003800000 */
[----:B------:R-:W-:-:S04]  /*16c0*/  IADD3 R0, -R0, UR40, RZ ;  /* 0x0000002800007c10 */ /* 0x000fc8000fffe1ff */
[----:B------:R-:W-:Y:S02]  /*16d0*/  ISETP.GE.AND P1, PT, R0, 0x1, PT ;  /* 0x000000010000780c */ /* 0x000fe40003f26270 */
[----:B------:R-:W-:Y:S01]  /*16e0*/  R2UR UR4, R6 ;  /* 0x00000000060472ca */ /* 0x000fe200000e0000 */
[----:B------:R-:W-:Y:S01]  /*16f0*/  ULOP3.LUT UR41, UR41, 0x10000, URZ, 0xfc, !UPT ;  /* 0x0001000029297892 */ /* 0x000fe2000f8efc3f */
[----:B------:R-:W-:Y:S01]  /*1700*/  WARPGROUP.ARRIVE ;  /* 0x00000000000079c5 */ /* 0x000fe20000000000 */
[----:B------:R-:W-:Y:S01]  /*1710*/  UMOV UR5, 0x80000020 ;  /* 0x8000002000057882 */ /* 0x000fe20000000000 */
[----:B------:R-:W-:-:S09]  /*1720*/  UMOV UR7, 0x80000020 ;  /* 0x8000002000077882 */ /* 0x000fd20000000000 */
[----:B------:R-:W-:-:S04]  /*1730*/  UIADD3 UR4, UR4, 0x1c200, URZ ;  /* 0x0001c20004047890 */ /* 0x000fc8000fffe03f */
[----:B------:R-:W-:-:S04]  /*1740*/  USHF.R.U32.HI UR4, URZ, 0x4, UR4 ;  /* 0x000000043f047899 */ /* 0x000fc80008011604 */
[----:B------:R-:W-:-:S04]  /*1750*/  ULOP3.LUT UR4, UR4, 0x3fff, URZ, 0xc0, !UPT ;  /* 0x00003fff04047892 */ /* 0x000fc8000f8ec03f */
[----:B------:R-:W-:Y:S02]  /*1760*/  ULOP3.LUT UR9, UR4, 0x10000, URZ, 0xfc, !UPT ;  /* 0x0001000004097892 */ /* 0x000fe4000f8efc3f */
[----:B------:R-:W-:Y:S02]  /*1770*/  ULEA UR4, UR39, UR41, 0x9 ;  /* 0x0000002927047291 */ /* 0x000fe4000f8e483f */
[----:B------:R-:W-:-:S09]  /*1780*/  ULEA UR6, UR39, UR9, 0x9 ;  /* 0x0000000927067291 */ /* 0x000fd2000f8e483f */
[----:B------:R-:W-:Y:S01]  /*1790*/  IGMMA.64x128x32.S8.S8 R24, gdesc[UR4], RZ, !UPT, gsb0 ;  /* 0x03600000041879f1 */ /* 0x000fe2000c0410ff */
[----:B------:R-:W-:Y:S02]  /*17a0*/  UIADD3 UR4, UR4, 0x2, URZ ;  /* 0x0000000204047890 */ /* 0x000fe4000fffe03f */
[----:B------:R-:W-:Y:S01]  /*17b0*/  UIADD3 UR6, UR6, 0x2, URZ ;  /* 0x0000000206067890 */ /* 0x000fe2000fffe03f */
[----:B------:R-:W-:Y:S01]  /*17c0*/  UMOV UR5, 0x80000020 ;  /* 0x8000002000057882 */ /* 0x000fe20000000000 */
[----:B------:R-:W-:Y:S01]  /*17d0*/  UMOV UR7, 0x80000020 ;  /* 0x8000002000077882 */ /* 0x000fe20000000000 */
[----:B------:R-:W-:Y:S02]  /*17e0*/  WARPGROUP.DEPBAR.LE gsb0, 0x0 ;  /* 0x00008000000079c5 */ /* 0x000fe40000010000 */
[----:B------:R-:W-:-:S06]  /*17f0*/  WARPGROUP.ARRIVE ;  /* 0x00000000000079c5 */ /* 0x000fcc0000000000 */
[----:B------:R-:W-:Y:S03]  /*1800*/  IGMMA.64x128x32.S8.S8 R24, gdesc[UR4], R24, gsb0 ;  /* 0x03600000041879f1 */ /* 0x000fe60008041018 */
[----:B------:R-:W-:Y:S02]  /*1810*/  WARPGROUP.DEPBAR.LE gsb0, 0x0 ;  /* 0x00008000000079c5 */ /* 0x000fe40000010000 */
[----:B------:R-:W-:Y:S05]  /*1820*/  @!P1 BRA `(.L_x_23) ;  /* 0x0000000000e49947 */ /* 0x000fea0003800000 */
[----:B------:R-:W-:Y:S02]  /*1830*/  UIADD3 UR4, UR39, 0x1, URZ ;  /* 0x0000000127047890 */ /* 0x000fe4000fffe03f */
[----:B------:R-:W-:Y:S02]  /*1840*/  IMAD.U32 R3, RZ, RZ, UR39 ;  /* 0x00000027ff037e24 */ /* 0x000fe4000f8e00ff */
[----:B------:R-:W-:-:S04]  /*1850*/  UISETP.NE.AND UP0, UPT, UR4, 0xe, UPT ;  /* 0x0000000e0400788c */ /* 0x000fc8000bf05270 */
[----:B------:R-:W-:Y:S02]  /*1860*/  USEL UR5, URZ, 0x1, UP0 ;  /* 0x000000013f057887 */ /* 0x000fe40008000000 */
[----:B------:R-:W-:Y:S02]  /*1870*/  USEL UR8, UR4, URZ, UP0 ;  /* 0x0000003f04087287 */ /* 0x000fe40008000000 */
[----:B------:R-:W-:-:S06]  /*1880*/  ULOP3.LUT UR5, UR38, UR5, URZ, 0x3c, !UPT ;  /* 0x0000000526057292 */ /* 0x000fcc000f8e3c3f */
[----:B------:R-:W-:-:S07]  /*1890*/  IMAD.U32 R7, RZ, RZ, UR5 ;  /* 0x00000005ff077e24 */ /* 0x000fce000f8e00ff */
.L_x_30:
[----:B------:R-:W-:Y:S05]  /*18a0*/  @!P0 BRA `(.L_x_24) ;  /* 0x0000000000048947 */ /* 0x000fea0003800000 */
[----:B------:R-:W-:Y:S01]  /*18b0*/  BPT.TRAP 0x1 ;  /* 0x000000040000795c */ /* 0x000fe20000300000 */
.L_x_24:
[----:B------:R-:W2:Y:S01]  /*18c0*/  S2UR UR5, SR_CgaCtaId ;  /* 0x00000000000579c3 */ /* 0x000ea20000008800 */
[----:B------:R-:W-:Y:S01]  /*18d0*/  UMOV UR4, 0x400 ;  /* 0x0000040000047882 */ /* 0x000fe20000000000 */
[----:B01----:R-:W-:Y:S01]  /*18e0*/  IMAD.U32 R5, RZ, RZ, UR8 ;  /* 0x00000008ff057e24 */ /* 0x003fe2000f8e00ff */
[----:B------:R-:W-:Y:S01]  /*18f0*/  SHF.L.U32 R4, R7, 0x1f, RZ ;  /* 0x0000001f07047819 */ /* 0x000fe200000006ff */
[----:B--2---:R-:W-:-:S06]  /*1900*/  ULEA UR4, UR5, UR4, 0x18 ;  /* 0x0000000405047291 */ /* 0x004fcc000f8ec03f */
[----:B------:R-:W-:-:S04]  /*1910*/  IMAD.U32 R6, RZ, RZ, UR4 ;  /* 0x00000004ff067e24 */ /* 0x000fc8000f8e00ff */
[----:B------:R-:W-:-:S04]  /*1920*/  IMAD R5, R5, 0x8, R6 ;  /* 0x0000000805057824 */ /* 0x000fc800078e0206 */
[----:B------:R0:W1:Y:S01]  /*1930*/  SYNCS.PHASECHK.TRANS64.TRYWAIT P1, [R5+URZ], R4 ;  /* 0x00000004050075a7 */ /* 0x000062000802017f */
[----:B------:R-:W-:Y:S05]  /*1940*/  @!P0 BRA `(.L_x_25) ;  /* 0x0000000000048947 */ /* 0x000fea0003800000 */
[----:B------:R-:W-:Y:S01]  /*1950*/  BPT.TRAP 0x1 ;  /* 0x000000040000795c */ /* 0x000fe20000300000 */
.L_x_25:
[----:B-1----:R-:W-:Y:S05]  /*1960*/  @P1 BRA `(.L_x_26) ;  /* 0x0000000000081947 */ /* 0x002fea0003800000 */
[----:B------:R-:W1:Y:S02]  /*1970*/  SYNCS.PHASECHK.TRANS64.TRYWAIT P1, [R5+URZ], R4 ;  /* 0x00000004050075a7 */ /* 0x000e64000802017f */
[----:B-1----:R-:W-:Y:S05]  /*1980*/  @!P1 BRA `(.L_x_27) ;  /* 0x0000005c00089947 */ /* 0x002fea0003800000 */
.L_x_26:
[----:B------:R-:W-:Y:S01]  /*1990*/  ULEA UR4, UR8, UR41, 0x9 ;  /* 0x0000002908047291 */ /* 0x000fe2000f8e483f */
[----:B------:R-:W-:Y:S01]  /*19a0*/  WARPGROUP.ARRIVE ;  /* 0x00000000000079c5 */ /* 0x000fe20000000000 */
[----:B------:R-:W-:Y:S01]  /*19b0*/  ULEA UR6, UR8, UR9, 0x9 ;  /* 0x0000000908067291 */ /* 0x000fe2000f8e483f */
[----:B------:R-:W-:Y:S01]  /*19c0*/  UMOV UR5, 0x80000020 ;  /* 0x8000002000057882 */ /* 0x000fe20000000000 */
[----:B------:R-:W-:-:S07]  /*19d0*/  UMOV UR7, 0x80000020 ;  /* 0x8000002000077882 */ /* 0x000fce0000000000 */
[----:B------:R-:W-:Y:S01]  /*19e0*/  IGMMA.64x128x32.S8.S8 R24, gdesc[UR4], R24, gsb0 ;  /* 0x03600000041879f1 */ /* 0x000fe20008041018 */
        /* <DEDUP_REMOVED lines=9> */
[----:B------:R-:W-:Y:S01]  /*1a80*/  BPT.TRAP 0x1 ;  /* 0x000000040000795c */ /* 0x000fe20000300000 */
.L_x_28:
[----:B------:R-:W-:-:S13]  /*1a90*/  ISETP.NE.AND P1, PT, R23, RZ, PT ;  /* 0x000000ff1700720c */ /* 0x000fda0003f25270 */
[----:B01----:R-:W-:-:S04]  /*1aa0*/  @P1 IMAD R4, R3, 0x8, R6 ;  /* 0x0000000803041824 */ /* 0x003fc800078e0206 */
[----:B------:R-:W-:-:S05]  /*1ab0*/  @P1 VIADD R5, R4, 0x70 ;  /* 0x0000007004051836 */ /* 0x000fca0000000000 */
[----:B------:R-:W-:-:S04]  /*1ac0*/  @P1 PRMT R5, R22, 0x654, R5 ;  /* 0x0000065416051816 */ /* 0x000fc80000000005 */
[----:B------:R0:W-:Y:S01]  /*1ad0*/  @P1 SYNCS.ARRIVE.TRANS64.RED.A1T0 RZ, [R5+URZ], RZ ;  /* 0x000000ff05ff19a7 */ /* 0x0001e2000810043f */
[----:B------:R-:W-:-:S13]  /*1ae0*/  ISETP.GT.U32.AND P1, PT, R19, 0x1, PT ;  /* 0x000000011300780c */ /* 0x000fda0003f24070 */
[----:B0-----:R-:W-:Y:S05]  /*1af0*/  @P1 BRA `(.L_x_29) ;  /* 0x0000000000041947 */ /* 0x001fea0003800000 */
[----:B------:R-:W-:Y:S01]  /*1b00*/  BPT.TRAP 0x1 ;  /* 0x000000040000795c */ /* 0x000fe20000300000 */
.L_x_29:
[----:B------:R-:W-:Y:S01]  /*1b10*/  UIADD3 UR8, UR8, 0x1, URZ ;  /* 0x0000000108087890 */ /* 0x000fe2000fffe03f */
[C---:B------:R-:W-:Y:S01]  /*1b20*/  ISETP.GT.AND P2, PT, R0.reuse, 0x1, PT ;  /* 0x000000010000780c */ /* 0x040fe20003f44270 */
[----:B------:R-:W-:Y:S02]  /*1b30*/  VIADD R3, R3, 0x1 ;  /* 0x0000000103037836 */ /* 0x000fe40000000000 */
[----:B------:R-:W-:Y:S01]  /*1b40*/  UISETP.NE.AND UP0, UPT, UR8, 0xe, UPT ;  /* 0x0000000e0800788c */ /* 0x000fe2000bf05270 */
[----:B------:R-:W-:Y:S02]  /*1b50*/  VIADD R0, R0, 0xffffffff ;  /* 0xffffffff00007836 */ /* 0x000fe40000000000 */
[C---:B------:R-:W-:Y:S01]  /*1b60*/  ISETP.NE.AND P1, PT, R3.reuse, 0xe, PT ;  /* 0x0000000e0300780c */ /* 0x040fe20003f25270 */
[----:B------:R-:W-:Y:S02]  /*1b70*/  USEL UR4, URZ, 0x1, UP0 ;  /* 0x000000013f047887 */ /* 0x000fe40008000000 */
[----:B------:R-:W-:Y:S01]  /*1b80*/  USEL UR8, UR8, URZ, UP0 ;  /* 0x0000003f08087287 */ /* 0x000fe20008000000 */
[----:B------:R-:W-:-:S03]  /*1b90*/  SEL R3, R3, RZ, P1 ;  /* 0x000000ff03037207 */ /* 0x000fc60000800000 */
[----:B------:R-:W-:Y:S01]  /*1ba0*/  LOP3.LUT R7, R7, UR4, RZ, 0x3c, !PT ;  /* 0x0000000407077c12 */ /* 0x000fe2000f8e3cff */
[----:B------:R-:W-:Y:S07]  /*1bb0*/  @P2 BRA `(.L_x_30) ;  /* 0xfffffffc00382947 */ /* 0x000fee000383ffff */
.L_x_23:
[----:B------:R-:W2:Y:S02]  /*1bc0*/  LDC R0, c[0x0][0x28c] ;  /* 0x0000a300ff007b82 */ /* 0x000ea40000000800 */
[----:B--2---:R-:W-:-:S13]  /*1bd0*/  ISETP.GE.AND P1, PT, R0, 0x1, PT ;  /* 0x000000010000780c */ /* 0x004fda0003f26270 */
[----:B------:R-:W-:Y:S05]  /*1be0*/  @!P1 BRA `(.L_x_31) ;  /* 0x0000000000549947 */ /* 0x000fea0003800000 */
[----:B------:R-:W-:Y:S05]  /*1bf0*/  @!P0 BRA `(.L_x_32) ;  /* 0x0000000000048947 */ /* 0x000fea0003800000 */
[----:B------:R-:W-:Y:S01]  /*1c00*/  BPT.TRAP 0x1 ;  /* 0x000000040000795c */ /* 0x000fe20000300000 */
.L_x_32:
[----:B------:R-:W-:Y:S01]  /*1c10*/  ISETP.NE.AND P0, PT, R23, RZ, PT ;  /* 0x000000ff1700720c */ /* 0x000fe20003f05270 */
[----:B------:R-:W-:Y:S01]  /*1c20*/  BSSY B0, `(.L_x_33) ;  /* 0x000000f000007945 */ /* 0x000fe20003800000 */
[----:B------:R-:W-:-:S11]  /*1c30*/  ISETP.GT.U32.AND P1, PT, R19, 0x1, PT ;  /* 0x000000011300780c */ /* 0x000fd60003f24070 */
[----:B------:R-:W-:Y:S05]  /*1c40*/  @!P0 BRA `(.L_x_34) ;  /* 0x0000000000308947 */ /* 0x000fea0003800000 */
[----:B------:R-:W-:-:S04]  /*1c50*/  UISETP.LT.AND UP0, UPT, UR40, 0x1, UPT ;  /* 0x000000012800788c */ /* 0x000fc8000bf01270 */
[----:B------:R-:W-:-:S04]  /*1c60*/  USEL UR6, UR40, 0x1, UP0 ;  /* 0x0000000128067887 */ /* 0x000fc80008000000 */
[----:B------:R-:W-:-:S04]  /*1c70*/  UIADD3 UR6, UR39, UR40, -UR6 ;  /* 0x0000002827067290 */ /* 0x000fc8000fffe806 */
[----:B------:R-:W-:-:S04]  /*1c80*/  USHF.R.U32.HI UR4, URZ, 0x1, UR6 ;  /* 0x000000013f047899 */ /* 0x000fc80008011606 */
[----:B------:R-:W-:-:S04]  /*1c90*/  UIMAD.WIDE.U32 UR4, UR4, -0x6db6db6d, URZ ;  /* 0x92492493040478a5 */ /* 0x000fc8000f8e003f */
[----:B------:R-:W-:-:S04]  /*1ca0*/  USHF.R.U32.HI UR4, URZ, 0x2, UR5 ;  /* 0x000000023f047899 */ /* 0x000fc80008011605 */
[----:B------:R-:W-:-:S06]  /*1cb0*/  UIMAD UR6, UR4, -0xe, UR6 ;  /* 0xfffffff2040678a4 */ /* 0x000fcc000f8e0206 */
[----:B------:R-:W-:-:S04]  /*1cc0*/  IMAD.U32 R3, RZ, RZ, UR6 ;  /* 0x00000006ff037e24 */ /* 0x000fc8000f8e00ff */
[----:B------:R-:W-:-:S04]  /*1cd0*/  IMAD R0, R3, 0x8, R6 ;  /* 0x0000000803007824 */ /* 0x000fc800078e0206 */
[----:B------:R-:W-:-:S05]  /*1ce0*/  VIADD R3, R0, 0x70 ;  /* 0x0000007000037836 */ /* 0x000fca0000000000 */
[----:B------:R-:W-:-:S04]  /*1cf0*/  PRMT R3, R22, 0x654, R3 ;  /* 0x0000065416037816 */ /* 0x000fc80000000003 */
[----:B------:R2:W-:Y:S03]  /*1d00*/  SYNCS.ARRIVE.TRANS64.RED.A1T0 RZ, [R3+URZ], RZ ;  /* 0x000000ff03ff79a7 */ /* 0x0005e6000810043f */
.L_x_34:
[----:B------:R-:W-:Y:S05]  /*1d10*/  BSYNC B0 ;  /* 0x0000000000007941 */ /* 0x000fea0003800000 */
.L_x_33:
[----:B------:R-:W-:Y:S05]  /*1d20*/  @P1 BRA `(.L_x_31) ;  /* 0x0000000000041947 */ /* 0x000fea0003800000 */
[----:B------:R-:W-:Y:S01]  /*1d30*/  BPT.TRAP 0x1 ;  /* 0x000000040000795c */ /* 0x000fe20000300000 */
.L_x_31:
[----:B------:R-:W3:Y:S01]  /*1d40*/  LDC R7, c[0x0][0x288] ;  /* 0x0000a200ff077b82 */ /* 0x000ee20000000800 */
[--C-:B------:R-:W-:Y:S01]  /*1d50*/  SHF.R.U32.HI R0, RZ, 0x2, R18.reuse ;  /* 0x00000002ff007819 */ /* 0x100fe20000011612 */
[----:B------:R-:W-:Y:S01]  /*1d60*/  IMAD.SHL.U32 R93, R93, 0x80, RZ ;  /* 0x000000805d5d7824 */ /* 0x000fe200078e00ff */
[----:B01----:R-:W-:Y:S01]  /*1d70*/  SHF.R.U32.HI R5, RZ, 0x7, R18 ;  /* 0x00000007ff057819 */ /* 0x003fe20000011612 */
[----:B------:R-:W-:Y:S01]  /*1d80*/  UIADD3 UR39, UR40, UR39, URZ ;  /* 0x0000002728277290 */ /* 0x000fe2000fffe03f */
[----:B------:R-:W-:Y:S01]  /*1d90*/  LOP3.LUT R4, R18, 0x60, RZ, 0xc0, !PT ;  /* 0x0000006012047812 */ /* 0x000fe200078ec0ff */
[----:B------:R-:W-:Y:S01]  /*1da0*/  ULDC UR7, c[0x0][0x284] ;  /* 0x0000a10000077ab9 */ /* 0x000fe20000000800 */
[----:B--2---:R-:W-:Y:S01]  /*1db0*/  LOP3.LUT R3, R0, 0x7, RZ, 0xc0, !PT ;  /* 0x0000000700037812 */ /* 0x004fe200078ec0ff */
[----:B------:R-:W-:Y:S01]  /*1dc0*/  UISETP.GT.U32.AND UP0, UPT, UR39, 0xd, UPT ;  /* 0x0000000d2700788c */ /* 0x000fe2000bf04070 */
[----:B------:R-:W-:Y:S01]  /*1dd0*/  LOP3.LUT R0, R5, 0x1, RZ, 0xc0, !PT ;  /* 0x0000000105007812 */ /* 0x000fe200078ec0ff */
[----:B------:R-:W-:Y:S01]  /*1de0*/  USHF.R.U32.HI UR4, URZ, 0x1, UR39 ;  /* 0x000000013f047899 */ /* 0x000fe20008011627 */
[----:B------:R-:W-:Y:S01]  /*1df0*/  SHF.R.U32.HI R6, RZ, 0x1, R4 ;  /* 0x00000001ff067819 */ /* 0x000fe20000011604 */
[----:B------:R-:W-:Y:S01]  /*1e00*/  UISETP.LT.U32.AND UP0, UPT, UR40, 0xe, UP0 ;  /* 0x0000000e2800788c */ /* 0x000fe20008701070 */
[----:B------:R-:W-:Y:S01]  /*1e10*/  LOP3.LUT R4, R18, 0x3, RZ, 0xc0, !PT ;  /* 0x0000000312047812 */ /* 0x000fe200078ec0ff */
[----:B------:R-:W-:Y:S01]  /*1e20*/  IMAD.SHL.U32 R8, R0, 0x40, RZ ;  /* 0x0000004000087824 */ /* 0x000fe200078e00ff */
[----:B------:R-:W-:Y:S01]  /*1e30*/  IADD3 R5, RZ, -R6, -R3 ;  /* 0x80000006ff057210 */ /* 0x000fe20007ffe803 */
[----:B------:R-:W-:Y:S01]  /*1e40*/  UISETP.GE.U32.AND UP1, UPT, UR40, 0xe, UPT ;  /* 0x0000000e2800788c */ /* 0x000fe2000bf26070 */
[----:B------:R-:W-:Y:S01]  /*1e50*/  SHF.R.S32.HI R14, RZ, 0x1f, R91 ;  /* 0x0000001fff0e7819 */ /* 0x000fe2000001145b */
[----:B------:R-:W-:Y:S01]  /*1e60*/  ULDC.64 UR8, c[0x0][0x5d0] ;  /* 0x0001740000087ab9 */ /* 0x000fe20000000a00 */
[----:B------:R-:W-:Y:S01]  /*1e70*/  LOP3.LUT R3, R8, 0x40, R3, 0xe2, !PT ;  /* 0x0000004008037812 */ /* 0x000fe200078ee203 */
[----:B------:R-:W-:Y:S01]  /*1e80*/  IMAD.SHL.U32 R8, R18, 0x2, RZ ;  /* 0x0000000212087824 */ /* 0x000fe200078e00ff */
[----:B------:R-:W-:Y:S01]  /*1e90*/  UIMAD.WIDE.U32 UR4, UR4, -0x6db6db6d, URZ ;  /* 0x92492493040478a5 */ /* 0x000fe2000f8e003f */
[----:B------:R-:W-:Y:S01]  /*1ea0*/  IMAD R0, R0, -0x40, R5 ;  /* 0xffffffc000007824 */ /* 0x000fe200078e0205 */
[----:B------:R-:W-:Y:S01]  /*1eb0*/  USEL UR6, URZ, 0x1, !UP0 ;  /* 0x000000013f067887 */ /* 0x000fe2000c000000 */
[----:B---3--:R-:W-:Y:S01]  /*1ec0*/  IMAD R12, R4, -0x2, R7 ;  /* 0xfffffffe040c7824 */ /* 0x008fe200078e0207 */
[C---:B------:R-:W-:Y:S01]  /*1ed0*/  ISETP.GE.AND P0, PT, R93.reuse, R7, PT ;  /* 0x000000075d00720c */ /* 0x040fe20003f06270 */
[----:B------:R-:W-:Y:S01]  /*1ee0*/  IMAD.SHL.U32 R7, R92, 0x80, RZ ;  /* 0x000000805c077824 */ /* 0x000fe200078e00ff */
[----:B------:R-:W-:Y:S01]  /*1ef0*/  LOP3.LUT R8, R93, 0x6, R8, 0xf8, !PT ;  /* 0x000000065d087812 */ /* 0x000fe200078ef808 */
[----:B------:R-:W-:Y:S01]  /*1f00*/  IMAD R4, R14, UR8, RZ ;  /* 0x000000080e047c24 */ /* 0x000fe2000f8e02ff */
[----:B------:R-:W-:Y:S01]  /*1f10*/  USHF.R.U32.HI UR4, URZ, 0x2, UR5 ;  /* 0x000000023f047899 */ /* 0x000fe20008011605 */
[----:B------:R-:W-:Y:S01]  /*1f20*/  IMAD.WIDE R10, R92, 0x80, RZ ;  /* 0x000000805c0a7825 */ /* 0x000fe200078e02ff */
[----:B------:R-:W-:Y:S01]  /*1f30*/  ISETP.GE.OR P0, PT, R7, UR7, P0 ;  /* 0x0000000707007c0c */ /* 0x000fe20008706670 */
[----:B------:R-:W-:Y:S01]  /*1f40*/  ULOP3.LUT UR38, UR38, UR6, URZ, 0x3c, !UPT ;  /* 0x0000000626267292 */ /* 0x000fe2000f8e3c3f */
[----:B------:R-:W-:Y:S01]  /*1f50*/  SHF.R.S32.HI R9, RZ, 0x1f, R8 ;  /* 0x0000001fff097819 */ /* 0x000fe20000011408 */
[----:B------:R-:W-:Y:S01]  /*1f60*/  IMAD R13, R91, UR9, R4 ;  /* 0x000000095b0d7c24 */ /* 0x000fe2000f8e0204 */
[----:B------:R-:W-:Y:S01]  /*1f70*/  UIMAD UR39, UR4, -0xe, UR39 ;  /* 0xfffffff2042778a4 */ /* 0x000fe2000f8e0227 */
[----:B------:R-:W-:Y:S01]  /*1f80*/  IADD3 R96, -R7, UR7, R0 ;  /* 0x0000000707607c10 */ /* 0x000fe2000fffe100 */
[----:B------:R-:W-:Y:S01]  /*1f90*/  @UP1 ULOP3.LUT UR38, UR38, 0x1, UR4, 0x78, !UPT ;  /* 0x0000000126261892 */ /* 0x000fe2000f8e7804 */
[----:B------:R-:W-:Y:S01]  /*1fa0*/  IMAD.WIDE.U32 R4, R91, UR8, R8 ;  /* 0x000000085b047c25 */ /* 0x000fe2000f8e0008 */
[----:B------:R-:W-:-:S03]  /*1fb0*/  LOP3.LUT R21, R10, R3, R6, 0xfe, !PT ;  /* 0x000000030a157212 */ /* 0x000fc600078efe06 */
[----:B------:R-:W-:Y:S02]  /*1fc0*/  IMAD.IADD R5, R5, 0x1, R13 ;  /* 0x0000000105057824 */ /* 0x000fe400078e020d */
[----:B------:R-:W-:Y:S02]  /*1fd0*/  IMAD.IADD R3, R12, 0x1, -R93 ;  /* 0x000000010c037824 */ /* 0x000fe400078e0a5d */
[----:B------:R-:W-:Y:S01]  /*1fe0*/  IMAD.MOV.U32 R0, RZ, RZ, -0x1 ;  /* 0xffffffffff007424 */ /* 0x000fe200078e00ff */
[----:B------:R-:W-:Y:S06]  /*1ff0*/  @P0 BRA `(.L_x_35) ;  /* 0x0000003000a00947 */ /* 0x000fec0003800000 */
[----:B------:R-:W0:Y:S01]  /*2000*/  LDC.64 R12, c[0x0][0x5c8] ;  /* 0x00017200ff0c7b82 */ /* 0x000e220000000a00 */
[----:B------:R-:W-:Y:S01]  /*2010*/  ULDC.64 UR4, c[0x0][0x5c0] ;  /* 0x0001700000047ab9 */ /* 0x000fe20000000a00 */
[----:B------:R-:W-:Y:S01]  /*2020*/  BSSY B0, `(.L_x_35) ;  /* 0x0000325000007945 */ /* 0x000fe20003800000 */
[-C--:B0-----:R-:W-:Y:S02]  /*2030*/  IMAD R6, R11, R12.reuse, RZ ;  /* 0x0000000c0b067224 */ /* 0x081fe400078e02ff */
[----:B------:R-:W-:-:S04]  /*2040*/  IMAD.WIDE.U32 R4, R21, R12, R4 ;  /* 0x0000000c15047225 */ /* 0x000fc800078e0004 */
[----:B------:R-:W-:Y:S01]  /*2050*/  IMAD R7, R21, R13, R6 ;  /* 0x0000000d15077224 */ /* 0x000fe200078e0206 */
[----:B------:R-:W-:-:S03]  /*2060*/  IADD3 R4, P0, R4, UR4, RZ ;  /* 0x0000000404047c10 */ /* 0x000fc6000ff1e0ff */
[----:B------:R-:W-:Y:S01]  /*2070*/  IMAD.IADD R7, R5, 0x1, R7 ;  /* 0x0000000105077824 */ /* 0x000fe200078e0207 */
[----:B------:R-:W-:-:S04]  /*2080*/  LEA R6, P1, R12, R4, 0x3 ;  /* 0x000000040c067211 */ /* 0x000fc800078218ff */
[----:B------:R-:W-:Y:S02]  /*2090*/  IADD3.X R5, R7, UR5, RZ, P0, !PT ;  /* 0x0000000507057c10 */ /* 0x000fe400087fe4ff */
[----:B-----5:R-:W-:Y:S02]  /*20a0*/  ISETP.NE.AND P0, PT, R89, RZ, PT ;  /* 0x000000ff5900720c */ /* 0x020fe40003f05270 */
[----:B------:R-:W-:-:S11]  /*20b0*/  LEA.HI.X R7, R12, R5, R13, 0x3, P1 ;  /* 0x000000050c077211 */ /* 0x000fd600008f1c0d */
[----:B------:R-:W-:Y:S05]  /*20c0*/  @!P0 BRA `(.L_x_36) ;  /* 0x0000002400608947 */ /* 0x000fea0003800000 */
[----:B------:R-:W0:Y:S01]  /*20d0*/  LDC.64 R92, c[0x0][0x5b0] ;  /* 0x00016c00ff5c7b82 */ /* 0x000e220000000a00 */
[----:B------:R-:W-:Y:S01]  /*20e0*/  ULDC.64 UR4, c[0x0][0x5b8] ;  /* 0x00016e0000047ab9 */ /* 0x000fe20000000a00 */
[----:B------:R-:W-:Y:S01]  /*20f0*/  ISETP.GE.AND P1, PT, R96, 0x1, PT ;  /* 0x000000016000780c */ /* 0x000fe20003f26270 */
[----:B------:R-:W-:Y:S01]  /*2100*/  IMAD R10, R14, UR4, RZ ;  /* 0x000000040e0a7c24 */ /* 0x000fe2000f8e02ff */
[----:B------:R-:W-:Y:S01]  /*2110*/  BSSY B1, `(.L_x_37) ;  /* 0x000000e000017945 */ /* 0x000fe20003800000 */
[----:B------:R-:W-:Y:S01]  /*2120*/  IMAD.WIDE.U32 R14, R91, UR4, R8 ;  /* 0x000000045b0e7c25 */ /* 0x000fe2000f8e0008 */
[----:B------:R-:W-:Y:S02]  /*2130*/  ISETP.LT.OR P5, PT, R3, 0x1, !P1 ;  /* 0x000000010300780c */ /* 0x000fe40004fa1670 */
[----:B------:R-:W1:Y:S01]  /*2140*/  LDC.64 R94, c[0x0][0x5a8] ;  /* 0x00016a00ff5e7b82 */ /* 0x000e620000000a00 */
[----:B------:R-:W-:Y:S02]  /*2150*/  IMAD R13, R91, UR5, R10 ;  /* 0x000000055b0d7c24 */ /* 0x000fe4000f8e020a */
[----:B------:R-:W-:-:S02]  /*2160*/  IMAD.MOV.U32 R12, RZ, RZ, R14 ;  /* 0x000000ffff0c7224 */ /* 0x000fc400078e000e */
[----:B------:R-:W-:Y:S02]  /*2170*/  IMAD.IADD R13, R15, 0x1, R13 ;  /* 0x000000010f0d7824 */ /* 0x000fe400078e020d */
[-C--:B0-----:R-:W-:Y:S02]  /*2180*/  IMAD R10, R11, R92.reuse, RZ ;  /* 0x0000005c0b0a7224 */ /* 0x081fe400078e02ff */
[----:B------:R-:W-:-:S04]  /*2190*/  IMAD.WIDE.U32 R8, R21, R92, R12 ;  /* 0x0000005c15087225 */ /* 0x000fc800078e000c */
[----:B------:R-:W-:Y:S01]  /*21a0*/  IMAD R91, R21, R93, R10 ;  /* 0x0000005d155b7224 */ /* 0x000fe200078e020a */
[----:B-1----:R-:W-:-:S04]  /*21b0*/  IADD3 R8, P0, R8, R94, RZ ;  /* 0x0000005e08087210 */ /* 0x002fc80007f1e0ff */
[----:B------:R-:W-:Y:S01]  /*21c0*/  IADD3.X R9, R95, R9, R91, P0, !PT ;  /* 0x000000095f097210 */ /* 0x000fe200007fe45b */
[----:B------:R-:W-:Y:S08]  /*21d0*/  @P5 BRA `(.L_x_38) ;  /* 0x0000000000045947 */ /* 0x000ff00003800000 */
[----:B------:R0:W5:Y:S02]  /*21e0*/  LDG.E.U8 R90, desc[UR36][R8.64] ;  /* 0x00000024085a7981 */ /* 0x000164000c1e1100 */
.L_x_38:
[----:B------:R-:W-:Y:S05]  /*21f0*/  BSYNC B1 ;  /* 0x0000000000017941 */ /* 0x000fea0003800000 */
.L_x_37:
[----:B-----5:R-:W-:Y:S01]  /*2200*/  LOP3.LUT R15, R90, 0xffff, RZ, 0xc0, !PT ;  /* 0x0000ffff5a0f7812 */ /* 0x020fe200078ec0ff */
[C---:B------:R-:W-:Y:S01]  /*2210*/  IMAD.SHL.U32 R10, R92.reuse, 0x8, RZ ;  /* 0x000000085c0a7824 */ /* 0x040fe200078e00ff */
[----:B------:R-:W-:Y:S01]  /*2220*/  SHF.L.U64.HI R11, R92, 0x3, R93 ;  /* 0x000000035c0b7819 */ /* 0x000fe2000001025d */
[----:B------:R-:W-:Y:S01]  /*2230*/  BSSY B1, `(.L_x_39) ;  /* 0x000000e000017945 */ /* 0x000fe20003800000 */
[----:B------:R-:W-:Y:S02]  /*2240*/  PRMT R20, R15, 0x8880, RZ ;  /* 0x000088800f147816 */ /* 0x000fe400000000ff */
[----:B------:R-:W-:Y:S01]  /*2250*/  ISETP.LT.OR P2, PT, R3, 0x2, !P1 ;  /* 0x000000020300780c */ /* 0x000fe20004f41670 */
[----:B------:R-:W-:Y:S01]  /*2260*/  IMAD.WIDE.U32 R10, R21, R92, R10 ;  /* 0x0000005c150a7225 */ /* 0x000fe200078e000a */
[----:B------:R-:W-:-:S03]  /*2270*/  ISETP.GE.AND P0, PT, R96, 0x9, PT ;  /* 0x000000096000780c */ /* 0x000fc60003f06270 */
[----:B------:R-:W-:Y:S01]  /*2280*/  IMAD R15, R20, R89, RZ ;  /* 0x00000059140f7224 */ /* 0x000fe200078e02ff */
[----:B------:R-:W-:Y:S01]  /*2290*/  IADD3 R10, P3, P4, R14, R94, R10 ;  /* 0x0000005e0e0a7210 */ /* 0x000fe20007c7e00a */
[----:B------:R-:W-:Y:S02]  /*22a0*/  IMAD.IADD R20, R91, 0x1, R11 ;  /* 0x000000015b147824 */ /* 0x000fe400078e020b */
[----:B------:R-:W-:-:S05]  /*22b0*/  @!P5 IMAD R21, R24, R88, R15 ;  /* 0x000000581815d224 */ /* 0x000fca00078e020f */
[----:B------:R1:W-:Y:S01]  /*22c0*/  @!P5 STG.E.U8 desc[UR36][R4.64], R21 ;  /* 0x000000150400d986 */ /* 0x0003e2000c101124 */
[----:B------:R-:W-:Y:S05]  /*22d0*/  @P2 BRA `(.L_x_40) ;  /* 0x00000000000c2947 */ /* 0x000fea0003800000 */
[----:B------:R-:W2:Y:S02]  /*22e0*/  LDG.E.U8 R90, desc[UR36][R8.64+0x1] ;  /* 0x00000124085a7981 */ /* 0x000ea4000c1e1100 */
[----:B--2---:R-:W-:-:S05]  /*22f0*/  PRMT R14, R90, 0x8880, RZ ;  /* 0x000088805a0e7816 */ /* 0x004fca00000000ff */
[----:B------:R-:W-:-:S07]  /*2300*/  IMAD R15, R14, R89, RZ ;  /* 0x000000590e0f7224 */ /* 0x000fce00078e02ff */
.L_x_40:
[----:B------:R-:W-:Y:S05]  /*2310*/  BSYNC B1 ;  /* 0x0000000000017941 */ /* 0x000fea0003800000 */
.L_x_39:
[----:B------:R-:W-:Y:S01]  /*2320*/  ISETP.LT.OR P5, PT, R3, 0x1, !P0 ;  /* 0x000000010300780c */ /* 0x000fe200047a1670 */
[----:B------:R-:W-:Y:S01]  /*2330*/  @!P2 IMAD R25, R25, R88, R15 ;  /* 0x000000581919a224 */ /* 0x000fe200078e020f */
[----:B------:R-:W-:Y:S01]  /*2340*/  BSSY B1, `(.L_x_41) ;  /* 0x000000a000017945 */ /* 0x000fe20003800000 */
[----:B------:R-:W-:Y:S02]  /*2350*/  IADD3.X R11, R13, R95, R20, P3, P4 ;  /* 0x0000005f0d0b7210 */ /* 0x000fe40001fe8414 */
[C---:B------:R-:W-:Y:S01]  /*2360*/  ISETP.LT.OR P3, PT, R3.reuse, 0x2, !P0 ;  /* 0x000000020300780c */ /* 0x040fe20004761670 */
[----:B------:R2:W-:Y:S01]  /*2370*/  @!P2 STG.E.U8 desc[UR36][R4.64+0x1], R25 ;  /* 0x000001190400a986 */ /* 0x0005e2000c101124 */
[C---:B------:R-:W-:Y:S02]  /*2380*/  ISETP.LT.OR P4, PT, R3.reuse, 0x9, !P1 ;  /* 0x000000090300780c */ /* 0x040fe40004f81670 */
[----:B------:R-:W-:-:S04]  /*2390*/  ISETP.LT.OR P2, PT, R3, 0xa, !P1 ;  /* 0x0000000a0300780c */ /* 0x000fc80004f41670 */
[----:B------:R-:W-:Y:S09]  /*23a0*/  @P5 BRA `(.L_x_42) ;  /* 0x00000000000c5947 */ /* 0x000ff20003800000 */
[----:B------:R-:W3:Y:S02]  /*23b0*/  LDG.E.U8 R90, desc[UR36][R10.64] ;  /* 0x000000240a5a7981 */ /* 0x000ee4000c1e1100 */
[----:B---3--:R-:W-:-:S05]  /*23c0*/  PRMT R12, R90, 0x8880, RZ ;  /* 0x000088805a0c7816 */ /* 0x008fca00000000ff */
[----:B------:R-:W-:-:S07]  /*23d0*/  IMAD R15, R12, R89, RZ ;  /* 0x000000590c0f7224 */ /* 0x000fce00078e02ff */
.L_x_42:
[----:B------:R-:W-:Y:S05]  /*23e0*/  BSYNC B1 ;  /* 0x0000000000017941 */ /* 0x000fea0003800000 */
.L_x_41:
[----:B------:R-:W-:Y:S01]  /*23f0*/  @!P5 IMAD R13, R26, R88, R15 ;  /* 0x000000581a0dd224 */ /* 0x000fe200078e020f */
[----:B------:R-:W-:Y:S04]  /*2400*/  BSSY B1, `(.L_x_43) ;  /* 0x0000006000017945 */ /* 0x000fe80003800000 */
[----:B------:R3:W-:Y:S01]  /*2410*/  @!P5 STG.E.U8 desc[UR36][R6.64], R13 ;  /* 0x0000000d0600d986 */ /* 0x0007e2000c101124 */
[----:B------:R-:W-:Y:S05]  /*2420*/  @P3 BRA `(.L_x_44) ;  /* 0x00000000000c3947 */ /* 0x000fea0003800000 */
[----:B------:R-:W4:Y:S02]  /*2430*/  LDG.E.U8 R90, desc[UR36][R10.64+0x1] ;  /* 0x000001240a5a7981 */ /* 0x000f24000c1e1100 */
[----:B----4-:R-:W-:-:S05]  /*2440*/  PRMT R12, R90, 0x8880, RZ ;  /* 0x000088805a0c7816 */ /* 0x010fca00000000ff */
[----:B------:R-:W-:-:S07]  /*2450*/  IMAD R15, R12, R89, RZ ;  /* 0x000000590c0f7224 */ /* 0x000fce00078e02ff */
.L_x_44:
[----:B------:R-:W-:Y:S05]  /*2460*/  BSYNC B1 ;  /* 0x0000000000017941 */ /* 0x000fea0003800000 */
.L_x_43:
[----:B------:R-:W-:Y:S01]  /*2470*/  @!P3 IMAD R27, R27, R88, R15 ;  /* 0x000000581b1bb224 */ /* 0x000fe200078e020f */
[----:B------:R-:W-:Y:S04]  /*2480*/  BSSY B1, `(.L_x_45) ;  /* 0x0000006000017945 */ /* 0x000fe80003800000 */
[----:B------:R4:W-:Y:S01]  /*2490*/  @!P3 STG.E.U8 desc[UR36][R6.64+0x1], R27 ;  /* 0x0000011b0600b986 */ /* 0x0009e2000c101124 */
[----:B------:R-:W-:Y:S05]  /*24a0*/  @P4 BRA `(.L_x_46) ;  /* 0x00000000000c4947 */ /* 0x000fea0003800000 */
[----:B------:R-:W5:Y:S02]  /*24b0*/  LDG.E.U8 R90, desc[UR36][R8.64+0x8] ;  /* 0x00000824085a7981 */ /* 0x000f64000c1e1100 */
[----:B-----5:R-:W-:-:S05]  /*24c0*/  PRMT R12, R90, 0x8880, RZ ;  /* 0x000088805a0c7816 */ /* 0x020fca00000000ff */
[----:B------:R-:W-:-:S07]  /*24d0*/  IMAD R15, R12, R89, RZ ;  /* 0x000000590c0f7224 */ /* 0x000fce00078e02ff */
.L_x_46:
[----:B------:R-:W-:Y:S05]  /*24e0*/  BSYNC B1 ;  /* 0x0000000000017941 */ /* 0x000fea0003800000 */
.L_x_45:
[----:B---3--:R-:W-:Y:S01]  /*24f0*/  @!P4 IMAD R13, R28, R88, R15 ;  /* 0x000000581c0dc224 */ /* 0x008fe200078e020f */
[----:B------:R-:W-:Y:S04]  /*2500*/  BSSY B1, `(.L_x_47) ;  /* 0x0000006000017945 */ /* 0x000fe80003800000 */
[----:B------:R3:W-:Y:S01]  /*2510*/  @!P4 STG.E.U8 desc[UR36][R4.64+0x8], R13 ;  /* 0x0000080d0400c986 */ /* 0x0007e2000c101124 */
[----:B------:R-:W-:Y:S05]  /*2520*/  @P2 BRA `(.L_x_48) ;  /* 0x00000000000c2947 */ /* 0x000fea0003800000 */
[----:B------:R-:W5:Y:S02]  /*2530*/  LDG.E.U8 R90, desc[UR36][R8.64+0x9] ;  /* 0x00000924085a7981 */ /* 0x000f64000c1e1100 */
[----:B-----5:R-:W-:-:S05]  /*2540*/  PRMT R12, R90, 0x8880, RZ ;  /* 0x000088805a0c7816 */ /* 0x020fca00000000ff */
[----:B------:R-:W-:-:S07]  /*2550*/  IMAD R15, R12, R89, RZ ;  /* 0x000000590c0f7224 */ /* 0x000fce00078e02ff */
.L_x_48:
[----:B------:R-:W-:Y:S05]  /*2560*/  BSYNC B1 ;  /* 0x0000000000017941 */ /* 0x000fea0003800000 */
.L_x_47:
[----:B------:R-:W-:Y:S01]  /*2570*/  ISETP.LT.OR P4, PT, R3, 0x9, !P0 ;  /* 0x000000090300780c */ /* 0x000fe20004781670 */
[----:B------:R-:W-:Y:S01]  /*2580*/  @!P2 IMAD R29, R29, R88, R15 ;  /* 0x000000581d1da224 */ /* 0x000fe200078e020f */
[----:B------:R-:W-:Y:S01]  /*2590*/  BSSY B1, `(.L_x_49) ;  /* 0x0000009000017945 */ /* 0x000fe20003800000 */
[C---:B------:R-:W-:Y:S02]  /*25a0*/  ISETP.LT.OR P3, PT, R3.reuse, 0xa, !P0 ;  /* 0x0000000a0300780c */ /* 0x040fe40004761670 */
[C---:B------:R-:W-:Y:S01]  /*25b0*/  ISETP.LT.OR P5, PT, R3.reuse, 0x11, !P1 ;  /* 0x000000110300780c */ /* 0x040fe20004fa1670 */
[----:B------:R0:W-:Y:S01]  /*25c0*/  @!P2 STG.E.U8 desc[UR36][R4.64+0x9], R29 ;  /* 0x0000091d0400a986 */ /* 0x0001e2000c101124 */
[----:B------:R-:W-:-:S06]  /*25d0*/  ISETP.LT.OR P2, PT, R3, 0x12, !P1 ;  /* 0x000000120300780c */ /* 0x000fcc0004f41670 */
[----:B------:R-:W-:Y:S07]  /*25e0*/  @P4 BRA `(.L_x_50) ;  /* 0x00000000000c4947 */ /* 0x000fee0003800000 */
[----:B------:R-:W5:Y:S02]  /*25f0*/  LDG.E.U8 R90, desc[UR36][R10.64+0x8] ;  /* 0x000008240a5a7981 */ /* 0x000f64000c1e1100 */
[----:B-----5:R-:W-:-:S05]  /*2600*/  PRMT R12, R90, 0x8880, RZ ;  /* 0x000088805a0c7816 */ /* 0x020fca00000000ff */
[----:B------:R-:W-:-:S07]  /*2610*/  IMAD R15, R12, R89, RZ ;  /* 0x000000590c0f7224 */ /* 0x000fce00078e02ff */
.L_x_50:
[----:B------:R-:W-:Y:S05]  /*2620*/  BSYNC B1 ;  /* 0x0000000000017941 */ /* 0x000fea0003800000 */
.L_x_49:
[----:B---3--:R-:W-:Y:S01]  /*2630*/  @!P4 IMAD R13, R30, R88, R15 ;  /* 0x000000581e0dc224 */ /* 0x008fe200078e020f */
[----:B------:R-:W-:Y:S04]  /*2640*/  BSSY B1, `(.L_x_51) ;  /* 0x0000006000017945 */ /* 0x000fe80003800000 */
[----:B------:R3:W-:Y:S01]  /*2650*/  @!P4 STG.E.U8 desc[UR36][R6.64+0x8], R13 ;  /* 0x0000080d0600c986 */ /* 0x0007e2000c101124 */
[----:B------:R-:W-:Y:S05]  /*2660*/  @P3 BRA `(.L_x_52) ;  /* 0x00000000000c3947 */ /* 0x000fea0003800000 */
[----:B------:R-:W5:Y:S02]  /*2670*/  LDG.E.U8 R90, desc[UR36][R10.64+0x9] ;  /* 0x000009240a5a7981 */ /* 0x000f64000c1e1100 */
[----:B-----5:R-:W-:-:S05]  /*2680*/  PRMT R12, R90, 0x8880, RZ ;  /* 0x000088805a0c7816 */ /* 0x020fca00000000ff */
[----:B------:R-:W-:-:S07]  /*2690*/  IMAD R15, R12, R89, RZ ;  /* 0x000000590c0f7224 */ /* 0x000fce00078e02ff */
.L_x_52:
[----:B------:R-:W-:Y:S05]  /*26a0*/  BSYNC B1 ;  /* 0x0000000000017941 */ /* 0x000fea0003800000 */
.L_x_51:
[----:B------:R-:W-:Y:S01]  /*26b0*/  @!P3 IMAD R31, R31, R88, R15 ;  /* 0x000000581f1fb224 */ /* 0x000fe200078e020f */
[----:B------:R-:W-:Y:S04]  /*26c0*/  BSSY B1, `(.L_x_53) ;  /* 0x0000006000017945 */ /* 0x000fe80003800000 */
[----:B------:R0:W-:Y:S01]  /*26d0*/  @!P3 STG.E.U8 desc[UR36][R6.64+0x9], R31 ;  /* 0x0000091f0600b986 */ /* 0x0001e2000c101124 */
[----:B------:R-:W-:Y:S05]  /*26e0*/  @P5 BRA `(.L_x_54) ;  /* 0x00000000000c5947 */ /* 0x000fea0003800000 */
[----:B------:R-:W5:Y:S02]  /*26f0*/  LDG.E.U8 R90, desc[UR36][R8.64+0x10] ;  /* 0x00001024085a7981 */ /* 0x000f64000c1e1100 */
[----:B-----5:R-:W-:-:S05]  /*2700*/  PRMT R12, R90, 0x8880, RZ ;  /* 0x000088805a0c7816 */ /* 0x020fca00000000ff */
[----:B------:R-:W-:-:S07]  /*2710*/  IMAD R15, R12, R89, RZ ;  /* 0x000000590c0f7224 */ /* 0x000fce00078e02ff */
.L_x_54:
[----:B------:R-:W-:Y:S05]  /*2720*/  BSYNC B1 ;  /* 0x0000000000017941 */ /* 0x000fea0003800000 */
.L_x_53:
[----:B---3--:R-:W-:Y:S01]  /*2730*/  @!P5 IMAD R13, R32, R88, R15 ;  /* 0x00000058200dd224 */ /* 0x008fe200078e020f */
[----:B------:R-:W-:Y:S04]  /*2740*/  BSSY B1, `(.L_x_55) ;  /* 0x0000006000017945 */ /* 0x000fe80003800000 */
[----:B------:R3:W-:Y:S01]  /*2750*/  @!P5 STG.E.U8 desc[UR36][R4.64+0x10], R13 ;  /* 0x0000100d0400d986 */ /* 0x0007e2000c101124 */
[----:B------:R-:W-:Y:S05]  /*2760*/  @P2 BRA `(.L_x_56) ;  /* 0x00000000000c2947 */ /* 0x000fea0003800000 */
[----:B------:R-:W5:Y:S02]  /*2770*/  LDG.E.U8 R90, desc[UR36][R8.64+0x11] ;  /* 0x00001124085a7981 */ /* 0x000f64000c1e1100 */
[----:B-----5:R-:W-:-:S05]  /*2780*/  PRMT R12, R90, 0x8880, RZ ;  /* 0x000088805a0c7816 */ /* 0x020fca00000000ff */
[----:B------:R-:W-:-:S07]  /*2790*/  IMAD R15, R12, R89, RZ ;  /* 0x000000590c0f7224 */ /* 0x000fce00078e02ff */
.L_x_56:
[----:B------:R-:W-:Y:S05]  /*27a0*/  BSYNC B1 ;  /* 0x0000000000017941 */ /* 0x000fea0003800000 */
.L_x_55:
        /* <DEDUP_REMOVED lines=11> */
.L_x_58:
[----:B------:R-:W-:Y:S05]  /*2860*/  BSYNC B1 ;  /* 0x0000000000017941 */ /* 0x000fea0003800000 */
.L_x_57:
[----:B---3--:R-:W-:Y:S01]  /*2870*/  @!P4 IMAD R13, R34, R88, R15 ;  /* 0x00000058220dc224 */ /* 0x008fe200078e020f */
[----:B------:R-:W-:Y:S04]  /*2880*/  BSSY B1, `(.L_x_59) ;  /* 0x0000006000017945 */ /* 0x000fe80003800000 */
[----:B------:R3:W-:Y:S01]  /*2890*/  @!P4 STG.E.U8 desc[UR36][R6.64+0x10], R13 ;  /* 0x0000100d0600c986 */ /* 0x0007e2000c101124 */
[----:B------:R-:W-:Y:S05]  /*28a0*/  @P3 BRA `(.L_x_60) ;  /* 0x00000000000c3947 */ /* 0x000fea0003800000 */
[----:B------:R-:W5:Y:S02]  /*28b0*/  LDG.E.U8 R90, desc[UR36][R10.64+0x11] ;  /* 0x000011240a5a7981 */ /* 0x000f64000c1e1100 */
[----:B-----5:R-:W-:-:S05]  /*28c0*/  PRMT R12, R90, 0x8880, RZ ;  /* 0x000088805a0c7816 */ /* 0x020fca00000000ff */
[----:B------:R-:W-:-:S07]  /*28d0*/  IMAD R15, R12, R89, RZ ;  /* 0x000000590c0f7224 */ /* 0x000fce00078e02ff */
.L_x_60:
[----:B------:R-:W-:Y:S05]  /*28e0*/  BSYNC B1 ;  /* 0x0000000000017941 */ /* 0x000fea0003800000 */
.L_x_59:
[----:B------:R-:W-:Y:S01]  /*28f0*/  @!P3 IMAD R35, R35, R88, R15 ;  /* 0x000000582323b224 */ /* 0x000fe200078e020f */
[----:B------:R-:W-:Y:S04]  /*2900*/  BSSY B1, `(.L_x_61) ;  /* 0x0000006000017945 */ /* 0x000fe80003800000 */
[----:B------:R0:W-:Y:S01]  /*2910*/  @!P3 STG.E.U8 desc[UR36][R6.64+0x11], R35 ;  /* 0x000011230600b986 */ /* 0x0001e2000c101124 */
[----:B------:R-:W-:Y:S05]  /*2920*/  @P5 BRA `(.L_x_62) ;  /* 0x00000000000c5947 */ /* 0x000fea0003800000 */
[----:B------:R-:W5:Y:S02]  /*2930*/  LDG.E.U8 R90, desc[UR36][R8.64+0x18] ;  /* 0x00001824085a7981 */ /* 0x000f64000c1e1100 */
[----:B-----5:R-:W-:-:S05]  /*2940*/  PRMT R12, R90, 0x8880, RZ ;  /* 0x000088805a0c7816 */ /* 0x020fca00000000ff */
[----:B------:R-:W-:-:S07]  /*2950*/  IMAD R15, R12, R89, RZ ;  /* 0x000000590c0f7224 */ /* 0x000fce00078e02ff */
.L_x_62:
[----:B------:R-:W-:Y:S05]  /*2960*/  BSYNC B1 ;  /* 0x0000000000017941 */ /* 0x000fea0003800000 */
.L_x_61:
[----:B---3--:R-:W-:Y:S01]  /*2970*/  @!P5 IMAD R13, R36, R88, R15 ;  /* 0x00000058240dd224 */ /* 0x008fe200078e020f */
[----:B------:R-:W-:Y:S04]  /*2980*/  BSSY B1, `(.L_x_63) ;  /* 0x0000006000017945 */ /* 0x000fe80003800000 */
[----:B------:R3:W-:Y:S01]  /*2990*/  @!P5 STG.E.U8 desc[UR36][R4.64+0x18], R13 ;  /* 0x0000180d0400d986 */ /* 0x0007e2000c101124 */
[----:B------:R-:W-:Y:S05]  /*29a0*/  @P2 BRA `(.L_x_64) ;  /* 0x00000000000c2947 */ /* 0x000fea0003800000 */
[----:B------:R-:W5:Y:S02]  /*29b0*/  LDG.E.U8 R90, desc[UR36][R8.64+0x19] ;  /* 0x00001924085a7981 */ /* 0x000f64000c1e1100 */
[----:B-----5:R-:W-:-:S05]  /*29c0*/  PRMT R12, R90, 0x8880, RZ ;  /* 0x000088805a0c7816 */ /* 0x020fca00000000ff */
[----:B------:R-:W-:-:S07]  /*29d0*/  IMAD R15, R12, R89, RZ ;  /* 0x000000590c0f7224 */ /* 0x000fce00078e02ff */
.L_x_64:
[----:B------:R-:W-:Y:S05]  /*29e0*/  BSYNC B1 ;  /* 0x0000000000017941 */ /* 0x000fea0003800000 */
.L_x_63:
        /* <DEDUP_REMOVED lines=11> */
.L_x_66:
[----:B------:R-:W-:Y:S05]  /*2aa0*/  BSYNC B1 ;  /* 0x0000000000017941 */ /* 0x000fea0003800000 */
.L_x_65:
[----:B---3--:R-:W-:Y:S01]  /*2ab0*/  @!P4 IMAD R13, R38, R88, R15 ;  /* 0x00000058260dc224 */ /* 0x008fe200078e020f */
[----:B------:R-:W-:Y:S04]  /*2ac0*/  BSSY B1, `(.L_x_67) ;  /* 0x0000006000017945 */ /* 0x000fe80003800000 */
[----:B------:R3:W-:Y:S01]  /*2ad0*/  @!P4 STG.E.U8 desc[UR36][R6.64+0x18], R13 ;  /* 0x0000180d0600c986 */ /* 0x0007e2000c101124 */
[----:B------:R-:W-:Y:S05]  /*2ae0*/  @P3 BRA `(.L_x_68) ;  /* 0x00000000000c3947 */ /* 0x000fea0003800000 */
[----:B------:R-:W5:Y:S02]  /*2af0*/  LDG.E.U8 R90, desc[UR36][R10.64+0x19] ;  /* 0x000019240a5a7981 */ /* 0x000f64000c1e1100 */
[----:B-----5:R-:W-:-:S05]  /*2b00*/  PRMT R12, R90, 0x8880, RZ ;  /* 0x000088805a0c7816 */ /* 0x020fca00000000ff */
[----:B------:R-:W-:-:S07]  /*2b10*/  IMAD R15, R12, R89, RZ ;  /* 0x000000590c0f7224 */ /* 0x000fce00078e02ff */
.L_x_68:
[----:B------:R-:W-:Y:S05]  /*2b20*/  BSYNC B1 ;  /* 0x0000000000017941 */ /* 0x000fea0003800000 */
.L_x_67:
[----:B------:R-:W-:Y:S01]  /*2b30*/  @!P3 IMAD R39, R39, R88, R15 ;  /* 0x000000582727b224 */ /* 0x000fe200078e020f */
[----:B------:R-:W-:Y:S04]  /*2b40*/  BSSY B1, `(.L_x_69) ;  /* 0x0000006000017945 */ /* 0x000fe80003800000 */
[----:B------:R0:W-:Y:S01]  /*2b50*/  @!P3 STG.E.U8 desc[UR36][R6.64+0x19], R39 ;  /* 0x000019270600b986 */ /* 0x0001e2000c101124 */
[----:B------:R-:W-:Y:S05]  /*2b60*/  @P5 BRA `(.L_x_70) ;  /* 0x00000000000c5947 */ /* 0x000fea0003800000 */
[----:B------:R-:W5:Y:S02]  /*2b70*/  LDG.E.U8 R90, desc[UR36][R8.64+0x20] ;  /* 0x00002024085a7981 */ /* 0x000f64000c1e1100 */
[----:B-----5:R-:W-:-:S05]  /*2b80*/  PRMT R12, R90, 0x8880, RZ ;  /* 0x000088805a0c7816 */ /* 0x020fca00000000ff */
[----:B------:R-:W-:-:S07]  /*2b90*/  IMAD R15, R12, R89, RZ ;  /* 0x000000590c0f7224 */ /* 0x000fce00078e02ff */
.L_x_70:
[----:B------:R-:W-:Y:S05]  /*2ba0*/  BSYNC B1 ;  /* 0x0000000000017941 */ /* 0x000fea0003800000 */
.L_x_69:
[----:B---3--:R-:W-:Y:S01]  /*2bb0*/  @!P5 IMAD R13, R40, R88, R15 ;  /* 0x00000058280dd224 */ /* 0x008fe200078e020f */
[----:B------:R-:W-:Y:S04]  /*2bc0*/  BSSY B1, `(.L_x_71) ;  /* 0x0000006000017945 */ /* 0x000fe80003800000 */
[----:B------:R3:W-:Y:S01]  /*2bd0*/  @!P5 STG.E.U8 desc[UR36][R4.64+0x20], R13 ;  /* 0x0000200d0400d986 */ /* 0x0007e2000c101124 */
[----:B------:R-:W-:Y:S05]  /*2be0*/  @P2 BRA `(.L_x_72) ;  /* 0x00000000000c2947 */ /* 0x000fea0003800000 */
[----:B------:R-:W5:Y:S02]  /*2bf0*/  LDG.E.U8 R90, desc[UR36][R8.64+0x21] ;  /* 0x00002124085a7981 */ /* 0x000f64000c1e1100 */
[----:B-----5:R-:W-:-:S05]  /*2c00*/  PRMT R12, R90, 0x8880, RZ ;  /* 0x000088805a0c7816 */ /* 0x020fca00000000ff */
[----:B------:R-:W-:-:S07]  /*2c10*/  IMAD R15, R12, R89, RZ ;  /* 0x000000590c0f7224 */ /* 0x000fce00078e02ff */
.L_x_72:
[----:B------:R-:W-:Y:S05]  /*2c20*/  BSYNC B1 ;  /* 0x0000000000017941 */ /* 0x000fea0003800000 */
.L_x_71:
        /* <DEDUP_REMOVED lines=11> */
.L_x_74:
[----:B------:R-:W-:Y:S05]  /*2ce0*/  BSYNC B1 ;  /* 0x0000000000017941 */ /* 0x000fea0003800000 */
.L_x_73:
[----:B---3--:R-:W-:Y:S01]  /*2cf0*/  @!P4 IMAD R13, R42, R88, R15 ;  /* 0x000000582a0dc224 */ /* 0x008fe200078e020f */
[----:B------:R-:W-:Y:S04]  /*2d00*/  BSSY B1, `(.L_x_75) ;  /* 0x0000006000017945 */ /* 0x000fe80003800000 */
[----:B------:R3:W-:Y:S01]  /*2d10*/  @!P4 STG.E.U8 desc[UR36][R6.64+0x20], R13 ;  /* 0x0000200d0600c986 */ /* 0x0007e2000c101124 */
[----:B------:R-:W-:Y:S05]  /*2d20*/  @P3 BRA `(.L_x_76) ;  /* 0x00000000000c3947 */ /* 0x000fea0003800000 */
[----:B------:R-:W5:Y:S02]  /*2d30*/  LDG.E.U8 R90, desc[UR36][R10.64+0x21] ;  /* 0x000021240a5a7981 */ /* 0x000f64000c1e1100 */
[----:B-----5:R-:W-:-:S05]  /*2d40*/  PRMT R12, R90, 0x8880, RZ ;  /* 0x000088805a0c7816 */ /* 0x020fca00000000ff */
[----:B------:R-:W-:-:S07]  /*2d50*/  IMAD R15, R12, R89, RZ ;  /* 0x000000590c0f7224 */ /* 0x000fce00078e02ff */
.L_x_76:
[----:B------:R-:W-:Y:S05]  /*2d60*/  BSYNC B1 ;  /* 0x0000000000017941 */ /* 0x000fea0003800000 */
.L_x_75:
[----:B------:R-:W-:Y:S01]  /*2d70*/  @!P3 IMAD R43, R43, R88, R15 ;  /* 0x000000582b2bb224 */ /* 0x000fe200078e020f */
[----:B------:R-:W-:Y:S04]  /*2d80*/  BSSY B1, `(.L_x_77) ;  /* 0x0000006000017945 */ /* 0x000fe80003800000 */
[----:B------:R0:W-:Y:S01]  /*2d90*/  @!P3 STG.E.U8 desc[UR36][R6.64+0x21], R43 ;  /* 0x0000212b0600b986 */ /* 0x0001e2000c101124 */
[----:B------:R-:W-:Y:S05]  /*2da0*/  @P5 BRA `(.L_x_78) ;  /* 0x00000000000c5947 */ /* 0x000fea0003800000 */
[----:B------:R-:W5:Y:S02]  /*2db0*/  LDG.E.U8 R90, desc[UR36][R8.64+0x28] ;  /* 0x00002824085a7981 */ /* 0x000f64000c1e1100 */
[----:B-----5:R-:W-:-:S05]  /*2dc0*/  PRMT R12, R90, 0x8880, RZ ;  /* 0x000088805a0c7816 */ /* 0x020fca00000000ff */
[----:B------:R-:W-:-:S07]  /*2dd0*/  IMAD R15, R12, R89, RZ ;  /* 0x000000590c0f7224 */ /* 0x000fce00078e02ff */
.L_x_78:
[----:B------:R-:W-:Y:S05]  /*2de0*/  BSYNC B1 ;  /* 0x0000000000017941 */ /* 0x000fea0003800000 */
.L_x_77:
[----:B---3--:R-:W-:Y:S01]  /*2df0*/  @!P5 IMAD R13, R44, R88, R15 ;  /* 0x000000582c0dd224 */ /* 0x008fe200078e020f */
[----:B------:R-:W-:Y:S04]  /*2e00*/  BSSY B1, `(.L_x_79) ;  /* 0x0000006000017945 */ /* 0x000fe80003800000 */
[----:B------:R3:W-:Y:S01]  /*2e10*/  @!P5 STG.E.U8 desc[UR36][R4.64+0x28], R13 ;  /* 0x0000280d0400d986 */ /* 0x0007e2000c101124 */
[----:B------:R-:W-:Y:S05]  /*2e20*/  @P2 BRA `(.L_x_80) ;  /* 0x00000000000c2947 */ /* 0x000fea0003800000 */
[----:B------:R-:W5:Y:S02]  /*2e30*/  LDG.E.U8 R90, desc[UR36][R8.64+0x29] ;  /* 0x00002924085a7981 */ /* 0x000f64000c1e1100 */
[----:B-----5:R-:W-:-:S05]  /*2e40*/  PRMT R12, R90, 0x8880, RZ ;  /* 0x000088805a0c7816 */ /* 0x020fca00000000ff */
[----:B------:R-:W-:-:S07]  /*2e50*/  IMAD R15, R12, R89, RZ ;  /* 0x000000590c0f7224 */ /* 0x000fce00078e02ff */
.L_x_80:
[----:B------:R-:W-:Y:S05]  /*2e60*/  BSYNC B1 ;  /* 0x0000000000017941 */ /* 0x000fea0003800000 */
.L_x_79:
        /* <DEDUP_REMOVED lines=11> */
.L_x_82:
[----:B------:R-:W-:Y:S05]  /*2f20*/  BSYNC B1 ;  /* 0x0000000000017941 */ /* 0x000fea0003800000 */
.L_x_81:
[----:B---3--:R-:W-:Y:S01]  /*2f30*/  @!P4 IMAD R13, R46, R88, R15 ;  /* 0x000000582e0dc224 */ /* 0x008fe200078e020f */
[----:B------:R-:W-:Y:S04]  /*2f40*/  BSSY B1, `(.L_x_83) ;  /* 0x0000006000017945 */ /* 0x000fe80003800000 */
[----:B------:R3:W-:Y:S01]  /*2f50*/  @!P4 STG.E.U8 desc[UR36][R6.64+0x28], R13 ;  /* 0x0000280d0600c986 */ /* 0x0007e2000c101124 */
[----:B------:R-:W-:Y:S05]  /*2f60*/  @P3 BRA `(.L_x_84) ;  /* 0x00000000000c3947 */ /* 0x000fea0003800000 */
[----:B------:R-:W5:Y:S02]  /*2f70*/  LDG.E.U8 R90, desc[UR36][R10.64+0x29] ;  /* 0x000029240a5a7981 */ /* 0x000f64000c1e1100 */
[----:B-----5:R-:W-:-:S05]  /*2f80*/  PRMT R12, R90, 0x8880, RZ ;  /* 0x000088805a0c7816 */ /* 0x020fca00000000ff */
[----:B------:R-:W-:-:S07]  /*2f90*/  IMAD R15, R12, R89, RZ ;  /* 0x000000590c0f7224 */ /* 0x000fce00078e02ff */
.L_x_84:
[----:B------:R-:W-:Y:S05]  /*2fa0*/  BSYNC B1 ;  /* 0x0000000000017941 */ /* 0x000fea0003800000 */
.L_x_83:
[----:B------:R-:W-:Y:S01]  /*2fb0*/  @!P3 IMAD R47, R47, R88, R15 ;  /* 0x000000582f2fb224 */ /* 0x000fe200078e020f */
[----:B------:R-:W-:Y:S04]  /*2fc0*/  BSSY B1, `(.L_x_85) ;  /* 0x0000006000017945 */ /* 0x000fe80003800000 */
[----:B------:R0:W-:Y:S01]  /*2fd0*/  @!P3 STG.E.U8 desc[UR36][R6.64+0x29], R47 ;  /* 0x0000292f0600b986 */ /* 0x0001e2000c101124 */
[----:B------:R-:W-:Y:S05]  /*2fe0*/  @P5 BRA `(.L_x_86) ;  /* 0x00000000000c5947 */ /* 0x000fea0003800000 */
[----:B------:R-:W5:Y:S02]  /*2ff0*/  LDG.E.U8 R90, desc[UR36][R8.64+0x30] ;  /* 0x00003024085a7981 */ /* 0x000f64000c1e1100 */
[----:B-----5:R-:W-:-:S05]  /*3000*/  PRMT R12, R90, 0x8880, RZ ;  /* 0x000088805a0c7816 */ /* 0x020fca00000000ff */
[----:B------:R-:W-:-:S07]  /*3010*/  IMAD R15, R12, R89, RZ ;  /* 0x000000590c0f7224 */ /* 0x000fce00078e02ff */
.L_x_86:
[----:B------:R-:W-:Y:S05]  /*3020*/  BSYNC B1 ;  /* 0x0000000000017941 */ /* 0x000fea0003800000 */
.L_x_85:
[----:B---3--:R-:W-:Y:S01]  /*3030*/  @!P5 IMAD R13, R48, R88, R15 ;  /* 0x00000058300dd224 */ /* 0x008fe200078e020f */
[----:B------:R-:W-:Y:S04]  /*3040*/  BSSY B1, `(.L_x_87) ;  /* 0x0000006000017945 */ /* 0x000fe80003800000 */
[----:B------:R3:W-:Y:S01]  /*3050*/  @!P5 STG.E.U8 desc[UR36][R4.64+0x30], R13 ;  /* 0x0000300d0400d986 */ /* 0x0007e2000c101124 */
[----:B------:R-:W-:Y:S05]  /*3060*/  @P2 BRA `(.L_x_88) ;  /* 0x00000000000c2947 */ /* 0x000fea0003800000 */
[----:B------:R-:W5:Y:S02]  /*3070*/  LDG.E.U8 R90, desc[UR36][R8.64+0x31] ;  /* 0x00003124085a7981 */ /* 0x000f64000c1e1100 */
[----:B-----5:R-:W-:-:S05]  /*3080*/  PRMT R12, R90, 0x8880, RZ ;  /* 0x000088805a0c7816 */ /* 0x020fca00000000ff */
[----:B------:R-:W-:-:S07]  /*3090*/  IMAD R15, R12, R89, RZ ;  /* 0x000000590c0f7224 */ /* 0x000fce00078e02ff */
.L_x_88:
[----:B------:R-:W-:Y:S05]  /*30a0*/  BSYNC B1 ;  /* 0x0000000000017941 */ /* 0x000fea0003800000 */
.L_x_87:
        /* <DEDUP_REMOVED lines=11> */
.L_x_90:
[----:B------:R-:W-:Y:S05]  /*3160*/  BSYNC B1 ;  /* 0x0000000000017941 */ /* 0x000fea0003800000 */
.L_x_89:
[----:B---3--:R-:W-:Y:S01]  /*3170*/  @!P4 IMAD R13, R50, R88, R15 ;  /* 0x00000058320dc224 */ /* 0x008fe200078e020f */
[----:B------:R-:W-:Y:S04]  /*3180*/  BSSY B1, `(.L_x_91) ;  /* 0x0000006000017945 */ /* 0x000fe80003800000 */
[----:B------:R3:W-:Y:S01]  /*3190*/  @!P4 STG.E.U8 desc[UR36][R6.64+0x30], R13 ;  /* 0x0000300d0600c986 */ /* 0x0007e2000c101124 */
[----:B------:R-:W-:Y:S05]  /*31a0*/  @P3 BRA `(.L_x_92) ;  /* 0x00000000000c3947 */ /* 0x000fea0003800000 */
[----:B------:R-:W5:Y:S02]  /*31b0*/  LDG.E.U8 R90, desc[UR36][R10.64+0x31] ;  /* 0x000031240a5a7981 */ /* 0x000f64000c1e1100 */
[----:B-----5:R-:W-:-:S05]  /*31c0*/  PRMT R12, R90, 0x8880, RZ ;  /* 0x000088805a0c7816 */ /* 0x020fca00000000ff */
[----:B------:R-:W-:-:S07]  /*31d0*/  IMAD R15, R12, R89, RZ ;  /* 0x000000590c0f7224 */ /* 0x000fce00078e02ff */
.L_x_92:
[----:B------:R-:W-:Y:S05]  /*31e0*/  BSYNC B1 ;  /* 0x0000000000017941 */ /* 0x000fea0003800000 */
.L_x_91:
[----:B------:R-:W-:Y:S01]  /*31f0*/  @!P3 IMAD R51, R51, R88, R15 ;  /* 0x000000583333b224 */ /* 0x000fe200078e020f */
[----:B------:R-:W-:Y:S04]  /*3200*/  BSSY B1, `(.L_x_93) ;  /* 0x0000006000017945 */ /* 0x000fe80003800000 */
[----:B------:R0:W-:Y:S01]  /*3210*/  @!P3 STG.E.U8 desc[UR36][R6.64+0x31], R51 ;  /* 0x000031330600b986 */ /* 0x0001e2000c101124 */
[----:B------:R-:W-:Y:S05]  /*3220*/  @P5 BRA `(.L_x_94) ;  /* 0x00000000000c5947 */ /* 0x000fea0003800000 */
[----:B------:R-:W5:Y:S02]  /*3230*/  LDG.E.U8 R90, desc[UR36][R8.64+0x38] ;  /* 0x00003824085a7981 */ /* 0x000f64000c1e1100 */
[----:B-----5:R-:W-:-:S05]  /*3240*/  PRMT R12, R90, 0x8880, RZ ;  /* 0x000088805a0c7816 */ /* 0x020fca00000000ff */
[----:B------:R-:W-:-:S07]  /*3250*/  IMAD R15, R12, R89, RZ ;  /* 0x000000590c0f7224 */ /* 0x000fce00078e02ff */
.L_x_94:
[----:B------:R-:W-:Y:S05]  /*3260*/  BSYNC B1 ;  /* 0x0000000000017941 */ /* 0x000fea0003800000 */
.L_x_93:
[----:B---3--:R-:W-:Y:S01]  /*3270*/  @!P5 IMAD R13, R52, R88, R15 ;  /* 0x00000058340dd224 */ /* 0x008fe200078e020f */
[----:B------:R-:W-:Y:S04]  /*3280*/  BSSY B1, `(.L_x_95) ;  /* 0x0000006000017945 */ /* 0x000fe80003800000 */
[----:B------:R3:W-:Y:S01]  /*3290*/  @!P5 STG.E.U8 desc[UR36][R4.64+0x38], R13 ;  /* 0x0000380d0400d986 */ /* 0x0007e2000c101124 */
[----:B------:R-:W-:Y:S05]  /*32a0*/  @P2 BRA `(.L_x_96) ;  /* 0x00000000000c2947 */ /* 0x000fea0003800000 */
[----:B------:R-:W5:Y:S02]  /*32b0*/  LDG.E.U8 R90, desc[UR36][R8.64+0x39] ;  /* 0x00003924085a7981 */ /* 0x000f64000c1e1100 */
[----:B-----5:R-:W-:-:S05]  /*32c0*/  PRMT R12, R90, 0x8880, RZ ;  /* 0x000088805a0c7816 */ /* 0x020fca00000000ff */
[----:B------:R-:W-:-:S07]  /*32d0*/  IMAD R15, R12, R89, RZ ;  /* 0x000000590c0f7224 */ /* 0x000fce00078e02ff */
.L_x_96:
[----:B------:R-:W-:Y:S05]  /*32e0*/  BSYNC B1 ;  /* 0x0000000000017941 */ /* 0x000fea0003800000 */
.L_x_95:
        /* <DEDUP_REMOVED lines=11> */
.L_x_98:
[----:B------:R-:W-:Y:S05]  /*33a0*/  BSYNC B1 ;  /* 0x0000000000017941 */ /* 0x000fea0003800000 */
.L_x_97:
[----:B---3--:R-:W-:Y:S01]  /*33b0*/  @!P4 IMAD R13, R54, R88, R15 ;  /* 0x00000058360dc224 */ /* 0x008fe200078e020f */
[----:B------:R-:W-:Y:S04]  /*33c0*/  BSSY B1, `(.L_x_99) ;  /* 0x0000006000017945 */ /* 0x000fe80003800000 */
[----:B------:R3:W-:Y:S01]  /*33d0*/  @!P4 STG.E.U8 desc[UR36][R6.64+0x38], R13 ;  /* 0x0000380d0600c986 */ /* 0x0007e2000c101124 */
[----:B------:R-:W-:Y:S05]  /*33e0*/  @P3 BRA `(.L_x_100) ;  /* 0x00000000000c3947 */ /* 0x000fea0003800000 */
[----:B------:R-:W5:Y:S02]  /*33f0*/  LDG.E.U8 R90, desc[UR36][R10.64+0x39] ;  /* 0x000039240a5a7981 */ /* 0x000f64000c1e1100 */
[----:B-----5:R-:W-:-:S05]  /*3400*/  PRMT R12, R90, 0x8880, RZ ;  /* 0x000088805a0c7816 */ /* 0x020fca00000000ff */
[----:B------:R-:W-:-:S07]  /*3410*/  IMAD R15, R12, R89, RZ ;  /* 0x000000590c0f7224 */ /* 0x000fce00078e02ff */
.L_x_100:
[----:B------:R-:W-:Y:S05]  /*3420*/  BSYNC B1 ;  /* 0x0000000000017941 */ /* 0x000fea0003800000 */
.L_x_99:
[----:B------:R-:W-:Y:S01]  /*3430*/  @!P3 IMAD R55, R55, R88, R15 ;  /* 0x000000583737b224 */ /* 0x000fe200078e020f */
[----:B------:R-:W-:Y:S04]  /*3440*/  BSSY B1, `(.L_x_101) ;  /* 0x0000006000017945 */ /* 0x000fe80003800000 */
[----:B------:R0:W-:Y:S01]  /*3450*/  @!P3 STG.E.U8 desc[UR36][R6.64+0x39], R55 ;  /* 0x000039370600b986 */ /* 0x0001e2000c101124 */
[----:B------:R-:W-:Y:S05]  /*3460*/  @P5 BRA `(.L_x_102) ;  /* 0x00000000000c5947 */ /* 0x000fea0003800000 */
[----:B------:R-:W5:Y:S02]  /*3470*/  LDG.E.U8 R90, desc[UR36][R8.64+0x40] ;  /* 0x00004024085a7981 */ /* 0x000f64000c1e1100 */
[----:B-----5:R-:W-:-:S05]  /*3480*/  PRMT R12, R90, 0x8880, RZ ;  /* 0x000088805a0c7816 */ /* 0x020fca00000000ff */
[----:B------:R-:W-:-:S07]  /*3490*/  IMAD R15, R12, R89, RZ ;  /* 0x000000590c0f7224 */ /* 0x000fce00078e02ff */
.L_x_102:
[----:B------:R-:W-:Y:S05]  /*34a0*/  BSYNC B1 ;  /* 0x0000000000017941 */ /* 0x000fea0003800000 */
.L_x_101:
[----:B---3--:R-:W-:Y:S01]  /*34b0*/  @!P5 IMAD R13, R56, R88, R15 ;  /* 0x00000058380dd224 */ /* 0x008fe200078e020f */
[----:B------:R-:W-:Y:S04]  /*34c0*/  BSSY B1, `(.L_x_103) ;  /* 0x0000006000017945 */ /* 0x000fe80003800000 */
[----:B------:R3:W-:Y:S01]  /*34d0*/  @!P5 STG.E.U8 desc[UR36][R4.64+0x40], R13 ;  /* 0x0000400d0400d986 */ /* 0x0007e2000c101124 */
[----:B------:R-:W-:Y:S05]  /*34e0*/  @P2 BRA `(.L_x_104) ;  /* 0x00000000000c2947 */ /* 0x000fea0003800000 */
[----:B------:R-:W5:Y:S02]  /*34f0*/  LDG.E.U8 R90, desc[UR36][R8.64+0x41] ;  /* 0x00004124085a7981 */ /* 0x000f64000c1e1100 */
[----:B-----5:R-:W-:-:S05]  /*3500*/  PRMT R12, R90, 0x8880, RZ ;  /* 0x000088805a0c7816 */ /* 0x020fca00000000ff */
[----:B------:R-:W-:-:S07]  /*3510*/  IMAD R15, R12, R89, RZ ;  /* 0x000000590c0f7224 */ /* 0x000fce00078e02ff */
.L_x_104:
[----:B------:R-:W-:Y:S05]  /*3520*/  BSYNC B1 ;  /* 0x0000000000017941 */ /* 0x000fea0003800000 */
.L_x_103:
        /* <DEDUP_REMOVED lines=11> */
.L_x_106:
[----:B------:R-:W-:Y:S05]  /*35e0*/  BSYNC B1 ;  /* 0x0000000000017941 */ /* 0x000fea0003800000 */
.L_x_105:
[----:B---3--:R-:W-:Y:S01]  /*35f0*/  @!P4 IMAD R13, R58, R88, R15 ;  /* 0x000000583a0dc224 */ /* 0x008fe200078e020f */
[----:B------:R-:W-:Y:S04]  /*3600*/  BSSY B1, `(.L_x_107) ;  /* 0x0000006000017945 */ /* 0x000fe80003800000 */
[----:B------:R3:W-:Y:S01]  /*3610*/  @!P4 STG.E.U8 desc[UR36][R6.64+0x40], R13 ;  /* 0x0000400d0600c986 */ /* 0x0007e2000c101124 */
[----:B------:R-:W-:Y:S05]  /*3620*/  @P3 BRA `(.L_x_108) ;  /* 0x00000000000c3947 */ /* 0x000fea0003800000 */
[----:B------:R-:W5:Y:S02]  /*3630*/  LDG.E.U8 R90, desc[UR36][R10.64+0x41] ;  /* 0x000041240a5a7981 */ /* 0x000f64000c1e1100 */
[----:B-----5:R-:W-:-:S05]  /*3640*/  PRMT R12, R90, 0x8880, RZ ;  /* 0x000088805a0c7816 */ /* 0x020fca00000000ff */
[----:B------:R-:W-:-:S07]  /*3650*/  IMAD R15, R12, R89, RZ ;  /* 0x000000590c0f7224 */ /* 0x000fce00078e02ff */
.L_x_108:
[----:B------:R-:W-:Y:S05]  /*3660*/  BSYNC B1 ;  /* 0x0000000000017941 */ /* 0x000fea0003800000 */
.L_x_107:
[----:B------:R-:W-:Y:S01]  /*3670*/  @!P3 IMAD R59, R59, R88, R15 ;  /* 0x000000583b3bb224 */ /* 0x000fe200078e020f */
[----:B------:R-:W-:Y:S04]  /*3680*/  BSSY B1, `(.L_x_109) ;  /* 0x0000006000017945 */ /* 0x000fe80003800000 */
[----:B------:R0:W-:Y:S01]  /*3690*/  @!P3 STG.E.U8 desc[UR36][R6.64+0x41], R59 ;  /* 0x0000413b0600b986 */ /* 0x0001e2000c101124 */
[----:B------:R-:W-:Y:S05]  /*36a0*/  @P5 BRA `(.L_x_110) ;  /* 0x00000000000c5947 */ /* 0x000fea0003800000 */
[----:B------:R-:W5:Y:S02]  /*36b0*/  LDG.E.U8 R90, desc[UR36][R8.64+0x48] ;  /* 0x00004824085a7981 */ /* 0x000f64000c1e1100 */
[----:B-----5:R-:W-:-:S05]  /*36c0*/  PRMT R12, R90, 0x8880, RZ ;  /* 0x000088805a0c7816 */ /* 0x020fca00000000ff */
[----:B------:R-:W-:-:S07]  /*36d0*/  IMAD R15, R12, R89, RZ ;  /* 0x000000590c0f7224 */ /* 0x000fce00078e02ff */
.L_x_110:
[----:B------:R-:W-:Y:S05]  /*36e0*/  BSYNC B1 ;  /* 0x0000000000017941 */ /* 0x000fea0003800000 */
.L_x_109:
[----:B---3--:R-:W-:Y:S01]  /*36f0*/  @!P5 IMAD R13, R60, R88, R15 ;  /* 0x000000583c0dd224 */ /* 0x008fe200078e020f */
[----:B------:R-:W-:Y:S04]  /*3700*/  BSSY B1, `(.L_x_111) ;  /* 0x0000006000017945 */ /* 0x000fe80003800000 */
[----:B------:R3:W-:Y:S01]  /*3710*/  @!P5 STG.E.U8 desc[UR36][R4.64+0x48], R13 ;  /* 0x0000480d0400d986 */ /* 0x0007e2000c101124 */
[----:B------:R-:W-:Y:S05]  /*3720*/  @P2 BRA `(.L_x_112) ;  /* 0x00000000000c2947 */ /* 0x000fea0003800000 */
[----:B------:R-:W5:Y:S02]  /*3730*/  LDG.E.U8 R90, desc[UR36][R8.64+0x49] ;  /* 0x00004924085a7981 */ /* 0x000f64000c1e1100 */
[----:B-----5:R-:W-:-:S05]  /*3740*/  PRMT R12, R90, 0x8880, RZ ;  /* 0x000088805a0c7816 */ /* 0x020fca00000000ff */
[----:B------:R-:W-:-:S07]  /*3750*/  IMAD R15, R12, R89, RZ ;  /* 0x000000590c0f7224 */ /* 0x000fce00078e02ff */
.L_x_112:
[----:B------:R-:W-:Y:S05]  /*3760*/  BSYNC B1 ;  /* 0x0000000000017941 */ /* 0x000fea0003800000 */
.L_x_111:
        /* <DEDUP_REMOVED lines=11> */
.L_x_114:
[----:B------:R-:W-:Y:S05]  /*3820*/  BSYNC B1 ;  /* 0x0000000000017941 */ /* 0x000fea0003800000 */
.L_x_113:
[----:B---3--:R-:W-:Y:S01]  /*3830*/  @!P4 IMAD R13, R62, R88, R15 ;  /* 0x000000583e0dc224 */ /* 0x008fe200078e020f */
[----:B------:R-:W-:Y:S04]  /*3840*/  BSSY B1, `(.L_x_115) ;  /* 0x0000006000017945 */ /* 0x000fe80003800000 */
[----:B------:R3:W-:Y:S01]  /*3850*/  @!P4 STG.E.U8 desc[UR36][R6.64+0x48], R13 ;  /* 0x0000480d0600c986 */ /* 0x0007e2000c101124 */
[----:B------:R-:W-:Y:S05]  /*3860*/  @P3 BRA `(.L_x_116) ;  /* 0x00000000000c3947 */ /* 0x000fea0003800000 */
[----:B------:R-:W5:Y:S02]  /*3870*/  LDG.E.U8 R90, desc[UR36][R10.64+0x49] ;  /* 0x000049240a5a7981 */ /* 0x000f64000c1e1100 */
[----:B-----5:R-:W-:-:S05]  /*3880*/  PRMT R12, R90, 0x8880, RZ ;  /* 0x000088805a0c7816 */ /* 0x020fca00000000ff */
[----:B------:R-:W-:-:S07]  /*3890*/  IMAD R15, R12, R89, RZ ;  /* 0x000000590c0f7224 */ /* 0x000fce00078e02ff */
.L_x_116:
[----:B------:R-:W-:Y:S05]  /*38a0*/  BSYNC B1 ;  /* 0x0000000000017941 */ /* 0x000fea0003800000 */
.L_x_115:
[----:B------:R-:W-:Y:S01]  /*38b0*/  @!P3 IMAD R63, R63, R88, R15 ;  /* 0x000000583f3fb224 */ /* 0x000fe200078e020f */
[----:B------:R-:W-:Y:S04]  /*38c0*/  BSSY B1, `(.L_x_117) ;  /* 0x0000006000017945 */ /* 0x000fe80003800000 */
[----:B------:R0:W-:Y:S01]  /*38d0*/  @!P3 STG.E.U8 desc[UR36][R6.64+0x49], R63 ;  /* 0x0000493f0600b986 */ /* 0x0001e2000c101124 */
[----:B------:R-:W-:Y:S05]  /*38e0*/  @P5 BRA `(.L_x_118) ;  /* 0x00000000000c5947 */ /* 0x000fea0003800000 */
[----:B------:R-:W5:Y:S02]  /*38f0*/  LDG.E.U8 R90, desc[UR36][R8.64+0x50] ;  /* 0x00005024085a7981 */ /* 0x000f64000c1e1100 */
[----:B-----5:R-:W-:-:S05]  /*3900*/  PRMT R12, R90, 0x8880, RZ ;  /* 0x000088805a0c7816 */ /* 0x020fca00000000ff */
[----:B------:R-:W-:-:S07]  /*3910*/  IMAD R15, R12, R89, RZ ;  /* 0x000000590c0f7224 */ /* 0x000fce00078e02ff */
.L_x_118:
[----:B------:R-:W-:Y:S05]  /*3920*/  BSYNC B1 ;  /* 0x0000000000017941 */ /* 0x000fea0003800000 */
.L_x_117:
[----:B---3--:R-:W-:Y:S01]  /*3930*/  @!P5 IMAD R13, R64, R88, R15 ;  /* 0x00000058400dd224 */ /* 0x008fe200078e020f */
[----:B------:R-:W-:Y:S04]  /*3940*/  BSSY B1, `(.L_x_119) ;  /* 0x0000006000017945 */ /* 0x000fe80003800000 */
[----:B------:R3:W-:Y:S01]  /*3950*/  @!P5 STG.E.U8 desc[UR36][R4.64+0x50], R13 ;  /* 0x0000500d0400d986 */ /* 0x0007e2000c101124 */
[----:B------:R-:W-:Y:S05]  /*3960*/  @P2 BRA `(.L_x_120) ;  /* 0x00000000000c2947 */ /* 0x000fea0003800000 */
[----:B------:R-:W5:Y:S02]  /*3970*/  LDG.E.U8 R90, desc[UR36][R8.64+0x51] ;  /* 0x00005124085a7981 */ /* 0x000f64000c1e1100 */
[----:B-----5:R-:W-:-:S05]  /*3980*/  PRMT R12, R90, 0x8880, RZ ;  /* 0x000088805a0c7816 */ /* 0x020fca00000000ff */
[----:B------:R-:W-:-:S07]  /*3990*/  IMAD R15, R12, R89, RZ ;  /* 0x000000590c0f7224 */ /* 0x000fce00078e02ff */
.L_x_120:
[----:B------:R-:W-:Y:S05]  /*39a0*/  BSYNC B1 ;  /* 0x0000000000017941 */ /* 0x000fea0003800000 */
.L_x_119:
        /* <DEDUP_REMOVED lines=11> */
.L_x_122:
[----:B------:R-:W-:Y:S05]  /*3a60*/  BSYNC B1 ;  /* 0x0000000000017941 */ /* 0x000fea0003800000 */
.L_x_121:
[----:B---3--:R-:W-:Y:S01]  /*3a70*/  @!P4 IMAD R13, R66, R88, R15 ;  /* 0x00000058420dc224 */ /* 0x008fe200078e020f */
[----:B------:R-:W-:Y:S04]  /*3a80*/  BSSY B1, `(.L_x_123) ;  /* 0x0000006000017945 */ /* 0x000fe80003800000 */
[----:B------:R3:W-:Y:S01]  /*3a90*/  @!P4 STG.E.U8 desc[UR36][R6.64+0x50], R13 ;  /* 0x0000500d0600c986 */ /* 0x0007e2000c101124 */
[----:B------:R-:W-:Y:S05]  /*3aa0*/  @P3 BRA `(.L_x_124) ;  /* 0x00000000000c3947 */ /* 0x000fea0003800000 */
[----:B------:R-:W5:Y:S02]  /*3ab0*/  LDG.E.U8 R90, desc[UR36][R10.64+0x51] ;  /* 0x000051240a5a7981 */ /* 0x000f64000c1e1100 */
[----:B-----5:R-:W-:-:S05]  /*3ac0*/  PRMT R12, R90, 0x8880, RZ ;  /* 0x000088805a0c7816 */ /* 0x020fca00000000ff */
[----:B------:R-:W-:-:S07]  /*3ad0*/  IMAD R15, R12, R89, RZ ;  /* 0x000000590c0f7224 */ /* 0x000fce00078e02ff */
.L_x_124:
[----:B------:R-:W-:Y:S05]  /*3ae0*/  BSYNC B1 ;  /* 0x0000000000017941 */ /* 0x000fea0003800000 */
.L_x_123:
[----:B------:R-:W-:Y:S01]  /*3af0*/  @!P3 IMAD R67, R67, R88, R15 ;  /* 0x000000584343b224 */ /* 0x000fe200078e020f */
[----:B------:R-:W-:Y:S04]  /*3b00*/  BSSY B1, `(.L_x_125) ;  /* 0x0000006000017945 */ /* 0x000fe80003800000 */
[----:B------:R0:W-:Y:S01]  /*3b10*/  @!P3 STG.E.U8 desc[UR36][R6.64+0x51], R67 ;  /* 0x000051430600b986 */ /* 0x0001e2000c101124 */
[----:B------:R-:W-:Y:S05]  /*3b20*/  @P5 BRA `(.L_x_126) ;  /* 0x00000000000c5947 */ /* 0x000fea0003800000 */
[----:B------:R-:W5:Y:S02]  /*3b30*/  LDG.E.U8 R90, desc[UR36][R8.64+0x58] ;  /* 0x00005824085a7981 */ /* 0x000f64000c1e1100 */
[----:B-----5:R-:W-:-:S05]  /*3b40*/  PRMT R12, R90, 0x8880, RZ ;  /* 0x000088805a0c7816 */ /* 0x020fca00000000ff */
[----:B------:R-:W-:-:S07]  /*3b50*/  IMAD R15, R12, R89, RZ ;  /* 0x000000590c0f7224 */ /* 0x000fce00078e02ff */
.L_x_126:
[----:B------:R-:W-:Y:S05]  /*3b60*/  BSYNC B1 ;  /* 0x0000000000017941 */ /* 0x000fea0003800000 */
.L_x_125:
[----:B---3--:R-:W-:Y:S01]  /*3b70*/  @!P5 IMAD R13, R68, R88, R15 ;  /* 0x00000058440dd224 */ /* 0x008fe200078e020f */
[----:B------:R-:W-:Y:S04]  /*3b80*/  BSSY B1, `(.L_x_127) ;  /* 0x0000006000017945 */ /* 0x000fe80003800000 */
[----:B------:R3:W-:Y:S01]  /*3b90*/  @!P5 STG.E.U8 desc[UR36][R4.64+0x58], R13 ;  /* 0x0000580d0400d986 */ /* 0x0007e2000c101124 */
[----:B------:R-:W-:Y:S05]  /*3ba0*/  @P2 BRA `(.L_x_128) ;  /* 0x00000000000c2947 */ /* 0x000fea0003800000 */
[----:B------:R-:W5:Y:S02]  /*3bb0*/  LDG.E.U8 R90, desc[UR36][R8.64+0x59] ;  /* 0x00005924085a7981 */ /* 0x000f64000c1e1100 */
[----:B-----5:R-:W-:-:S05]  /*3bc0*/  PRMT R12, R90, 0x8880, RZ ;  /* 0x000088805a0c7816 */ /* 0x020fca00000000ff */
[----:B------:R-:W-:-:S07]  /*3bd0*/  IMAD R15, R12, R89, RZ ;  /* 0x000000590c0f7224 */ /* 0x000fce00078e02ff */
.L_x_128:
[----:B------:R-:W-:Y:S05]  /*3be0*/  BSYNC B1 ;  /* 0x0000000000017941 */ /* 0x000fea0003800000 */
.L_x_127:
        /* <DEDUP_REMOVED lines=11> */
.L_x_130:
[----:B------:R-:W-:Y:S05]  /*3ca0*/  BSYNC B1 ;  /* 0x0000000000017941 */ /* 0x000fea0003800000 */
.L_x_129:
[----:B---3--:R-:W-:Y:S01]  /*3cb0*/  @!P4 IMAD R13, R70, R88, R15 ;  /* 0x00000058460dc224 */ /* 0x008fe200078e020f */
[----:B------:R-:W-:Y:S04]  /*3cc0*/  BSSY B1, `(.L_x_131) ;  /* 0x0000006000017945 */ /* 0x000fe80003800000 */
[----:B------:R3:W-:Y:S01]  /*3cd0*/  @!P4 STG.E.U8 desc[UR36][R6.64+0x58], R13 ;  /* 0x0000580d0600c986 */ /* 0x0007e2000c101124 */
[----:B------:R-:W-:Y:S05]  /*3ce0*/  @P3 BRA `(.L_x_132) ;  /* 0x00000000000c3947 */ /* 0x000fea0003800000 */
[----:B------:R-:W5:Y:S02]  /*3cf0*/  LDG.E.U8 R90, desc[UR36][R10.64+0x59] ;  /* 0x000059240a5a7981 */ /* 0x000f64000c1e1100 */
[----:B-----5:R-:W-:-:S05]  /*3d00*/  PRMT R12, R90, 0x8880, RZ ;  /* 0x000088805a0c7816 */ /* 0x020fca00000000ff */
[----:B------:R-:W-:-:S07]  /*3d10*/  IMAD R15, R12, R89, RZ ;  /* 0x000000590c0f7224 */ /* 0x000fce00078e02ff */
.L_x_132:
[----:B------:R-:W-:Y:S05]  /*3d20*/  BSYNC B1 ;  /* 0x0000000000017941 */ /* 0x000fea0003800000 */
.L_x_131:
[----:B------:R-:W-:Y:S01]  /*3d30*/  @!P3 IMAD R71, R71, R88, R15 ;  /* 0x000000584747b224 */ /* 0x000fe200078e020f */
[----:B------:R-:W-:Y:S04]  /*3d40*/  BSSY B1, `(.L_x_133) ;  /* 0x0000006000017945 */ /* 0x000fe80003800000 */
[----:B------:R0:W-:Y:S01]  /*3d50*/  @!P3 STG.E.U8 desc[UR36][R6.64+0x59], R71 ;  /* 0x000059470600b986 */ /* 0x0001e2000c101124 */
[----:B------:R-:W-:Y:S05]  /*3d60*/  @P5 BRA `(.L_x_134) ;  /* 0x00000000000c5947 */ /* 0x000fea0003800000 */
[----:B------:R-:W5:Y:S02]  /*3d70*/  LDG.E.U8 R90, desc[UR36][R8.64+0x60] ;  /* 0x00006024085a7981 */ /* 0x000f64000c1e1100 */
[----:B-----5:R-:W-:-:S05]  /*3d80*/  PRMT R12, R90, 0x8880, RZ ;  /* 0x000088805a0c7816 */ /* 0x020fca00000000ff */
[----:B------:R-:W-:-:S07]  /*3d90*/  IMAD R15, R12, R89, RZ ;  /* 0x000000590c0f7224 */ /* 0x000fce00078e02ff */
.L_x_134:
[----:B------:R-:W-:Y:S05]  /*3da0*/  BSYNC B1 ;  /* 0x0000000000017941 */ /* 0x000fea0003800000 */
.L_x_133:
[----:B---3--:R-:W-:Y:S01]  /*3db0*/  @!P5 IMAD R13, R72, R88, R15 ;  /* 0x00000058480dd224 */ /* 0x008fe200078e020f */
[----:B------:R-:W-:Y:S04]  /*3dc0*/  BSSY B1, `(.L_x_135) ;  /* 0x0000006000017945 */ /* 0x000fe80003800000 */
[----:B------:R3:W-:Y:S01]  /*3dd0*/  @!P5 STG.E.U8 desc[UR36][R4.64+0x60], R13 ;  /* 0x0000600d0400d986 */ /* 0x0007e2000c101124 */
[----:B------:R-:W-:Y:S05]  /*3de0*/  @P2 BRA `(.L_x_136) ;  /* 0x00000000000c2947 */ /* 0x000fea0003800000 */
[----:B------:R-:W5:Y:S02]  /*3df0*/  LDG.E.U8 R90, desc[UR36][R8.64+0x61] ;  /* 0x00006124085a7981 */ /* 0x000f64000c1e1100 */
[----:B-----5:R-:W-:-:S05]  /*3e00*/  PRMT R12, R90, 0x8880, RZ ;  /* 0x000088805a0c7816 */ /* 0x020fca00000000ff */
[----:B------:R-:W-:-:S07]  /*3e10*/  IMAD R15, R12, R89, RZ ;  /* 0x000000590c0f7224 */ /* 0x000fce00078e02ff */
.L_x_136:
[----:B------:R-:W-:Y:S05]  /*3e20*/  BSYNC B1 ;  /* 0x0000000000017941 */ /* 0x000fea0003800000 */
.L_x_135:
        /* <DEDUP_REMOVED lines=11> */
.L_x_138:
[----:B------:R-:W-:Y:S05]  /*3ee0*/  BSYNC B1 ;  /* 0x0000000000017941 */ /* 0x000fea0003800000 */
.L_x_137:
[----:B---3--:R-:W-:Y:S01]  /*3ef0*/  @!P4 IMAD R13, R74, R88, R15 ;  /* 0x000000584a0dc224 */ /* 0x008fe200078e020f */
[----:B------:R-:W-:Y:S04]  /*3f00*/  BSSY B1, `(.L_x_139) ;  /* 0x0000006000017945 */ /* 0x000fe80003800000 */
[----:B------:R3:W-:Y:S01]  /*3f10*/  @!P4 STG.E.U8 desc[UR36][R6.64+0x60], R13 ;  /* 0x0000600d0600c986 */ /* 0x0007e2000c101124 */
[----:B------:R-:W-:Y:S05]  /*3f20*/  @P3 BRA `(.L_x_140) ;  /* 0x00000000000c3947 */ /* 0x000fea0003800000 */
[----:B------:R-:W5:Y:S02]  /*3f30*/  LDG.E.U8 R90, desc[UR36][R10.64+0x61] ;  /* 0x000061240a5a7981 */ /* 0x000f64000c1e1100 */
[----:B-----5:R-:W-:-:S05]  /*3f40*/  PRMT R12, R90, 0x8880, RZ ;  /* 0x000088805a0c7816 */ /* 0x020fca00000000ff */
[----:B------:R-:W-:-:S07]  /*3f50*/  IMAD R15, R12, R89, RZ ;  /* 0x000000590c0f7224 */ /* 0x000fce00078e02ff */
.L_x_140:
[----:B------:R-:W-:Y:S05]  /*3f60*/  BSYNC B1 ;  /* 0x0000000000017941 */ /* 0x000fea0003800000 */
.L_x_139:
[----:B------:R-:W-:Y:S01]  /*3f70*/  @!P3 IMAD R75, R75, R88, R15 ;  /* 0x000000584b4bb224 */ /* 0x000fe200078e020f */
[----:B------:R-:W-:Y:S04]  /*3f80*/  BSSY B1, `(.L_x_141) ;  /* 0x0000006000017945 */ /* 0x000fe80003800000 */
[----:B------:R0:W-:Y:S01]  /*3f90*/  @!P3 STG.E.U8 desc[UR36][R6.64+0x61], R75 ;  /* 0x0000614b0600b986 */ /* 0x0001e2000c101124 */
[----:B------:R-:W-:Y:S05]  /*3fa0*/  @P5 BRA `(.L_x_142) ;  /* 0x00000000000c5947 */ /* 0x000fea0003800000 */
[----:B------:R-:W5:Y:S02]  /*3fb0*/  LDG.E.U8 R90, desc[UR36][R8.64+0x68] ;  /* 0x00006824085a7981 */ /* 0x000f64000c1e1100 */
[----:B-----5:R-:W-:-:S05]  /*3fc0*/  PRMT R12, R90, 0x8880, RZ ;  /* 0x000088805a0c7816 */ /* 0x020fca00000000ff */
[----:B------:R-:W-:-:S07]  /*3fd0*/  IMAD R15, R12, R89, RZ ;  /* 0x000000590c0f7224 */ /* 0x000fce00078e02ff */
.L_x_142:
[----:B------:R-:W-:Y:S05]  /*3fe0*/  BSYNC B1 ;  /* 0x0000000000017941 */ /* 0x000fea0003800000 */
.L_x_141:
[----:B---3--:R-:W-:Y:S01]  /*3ff0*/  @!P5 IMAD R13, R76, R88, R15 ;  /* 0x000000584c0dd224 */ /* 0x008fe200078e020f */
[----:B------:R-:W-:Y:S04]  /*4000*/  BSSY B1, `(.L_x_143) ;  /* 0x0000006000017945 */ /* 0x000fe80003800000 */
[----:B------:R3:W-:Y:S01]  /*4010*/  @!P5 STG.E.U8 desc[UR36][R4.64+0x68], R13 ;  /* 0x0000680d0400d986 */ /* 0x0007e2000c101124 */
[----:B------:R-:W-:Y:S05]  /*4020*/  @P2 BRA `(.L_x_144) ;  /* 0x00000000000c2947 */ /* 0x000fea0003800000 */
[----:B------:R-:W5:Y:S02]  /*4030*/  LDG.E.U8 R90, desc[UR36][R8.64+0x69] ;  /* 0x00006924085a7981 */ /* 0x000f64000c1e1100 */
[----:B-----5:R-:W-:-:S05]  /*4040*/  PRMT R12, R90, 0x8880, RZ ;  /* 0x000088805a0c7816 */ /* 0x020fca00000000ff */
[----:B------:R-:W-:-:S07]  /*4050*/  IMAD R15, R12, R89, RZ ;  /* 0x000000590c0f7224 */ /* 0x000fce00078e02ff */
.L_x_144:
[----:B------:R-:W-:Y:S05]  /*4060*/  BSYNC B1 ;  /* 0x0000000000017941 */ /* 0x000fea0003800000 */
.L_x_143:
        /* <DEDUP_REMOVED lines=11> */
.L_x_146:
[----:B------:R-:W-:Y:S05]  /*4120*/  BSYNC B1 ;  /* 0x0000000000017941 */ /* 0x000fea0003800000 */
.L_x_145:
[----:B---3--:R-:W-:Y:S01]  /*4130*/  @!P4 IMAD R13, R78, R88, R15 ;  /* 0x000000584e0dc224 */ /* 0x008fe200078e020f */
[----:B------:R-:W-:Y:S04]  /*4140*/  BSSY B1, `(.L_x_147) ;  /* 0x0000006000017945 */ /* 0x000fe80003800000 */
[----:B------:R3:W-:Y:S01]  /*4150*/  @!P4 STG.E.U8 desc[UR36][R6.64+0x68], R13 ;  /* 0x0000680d0600c986 */ /* 0x0007e2000c101124 */
[----:B------:R-:W-:Y:S05]  /*4160*/  @P3 BRA `(.L_x_148) ;  /* 0x00000000000c3947 */ /* 0x000fea0003800000 */
[----:B------:R-:W5:Y:S02]  /*4170*/  LDG.E.U8 R90, desc[UR36][R10.64+0x69] ;  /* 0x000069240a5a7981 */ /* 0x000f64000c1e1100 */
[----:B-----5:R-:W-:-:S05]  /*4180*/  PRMT R12, R90, 0x8880, RZ ;  /* 0x000088805a0c7816 */ /* 0x020fca00000000ff */
[----:B------:R-:W-:-:S07]  /*4190*/  IMAD R15, R12, R89, RZ ;  /* 0x000000590c0f7224 */ /* 0x000fce00078e02ff */
.L_x_148:
[----:B------:R-:W-:Y:S05]  /*41a0*/  BSYNC B1 ;  /* 0x0000000000017941 */ /* 0x000fea0003800000 */
.L_x_147:
[----:B------:R-:W-:Y:S01]  /*41b0*/  @!P3 IMAD R79, R79, R88, R15 ;  /* 0x000000584f4fb224 */ /* 0x000fe200078e020f */
[----:B------:R-:W-:Y:S04]  /*41c0*/  BSSY B1, `(.L_x_149) ;  /* 0x0000006000017945 */ /* 0x000fe80003800000 */
[----:B------:R0:W-:Y:S01]  /*41d0*/  @!P3 STG.E.U8 desc[UR36][R6.64+0x69], R79 ;  /* 0x0000694f0600b986 */ /* 0x0001e2000c101124 */
[----:B------:R-:W-:Y:S05]  /*41e0*/  @P5 BRA `(.L_x_150) ;  /* 0x00000000000c5947 */ /* 0x000fea0003800000 */
[----:B------:R-:W5:Y:S02]  /*41f0*/  LDG.E.U8 R90, desc[UR36][R8.64+0x70] ;  /* 0x00007024085a7981 */ /* 0x000f64000c1e1100 */
[----:B-----5:R-:W-:-:S05]  /*4200*/  PRMT R12, R90, 0x8880, RZ ;  /* 0x000088805a0c7816 */ /* 0x020fca00000000ff */
[----:B------:R-:W-:-:S07]  /*4210*/  IMAD R15, R12, R89, RZ ;  /* 0x000000590c0f7224 */ /* 0x000fce00078e02ff */
.L_x_150:
[----:B------:R-:W-:Y:S05]  /*4220*/  BSYNC B1 ;  /* 0x0000000000017941 */ /* 0x000fea0003800000 */
.L_x_149:
[----:B---3--:R-:W-:Y:S01]  /*4230*/  @!P5 IMAD R13, R80, R88, R15 ;  /* 0x00000058500dd224 */ /* 0x008fe200078e020f */
[----:B------:R-:W-:Y:S04]  /*4240*/  BSSY B1, `(.L_x_151) ;  /* 0x0000006000017945 */ /* 0x000fe80003800000 */
[----:B------:R3:W-:Y:S01]  /*4250*/  @!P5 STG.E.U8 desc[UR36][R4.64+0x70], R13 ;  /* 0x0000700d0400d986 */ /* 0x0007e2000c101124 */
[----:B------:R-:W-:Y:S05]  /*4260*/  @P2 BRA `(.L_x_152) ;  /* 0x00000000000c2947 */ /* 0x000fea0003800000 */
[----:B------:R-:W5:Y:S02]  /*4270*/  LDG.E.U8 R90, desc[UR36][R8.64+0x71] ;  /* 0x00007124085a7981 */ /* 0x000f64000c1e1100 */
[----:B-----5:R-:W-:-:S05]  /*4280*/  PRMT R12, R90, 0x8880, RZ ;  /* 0x000088805a0c7816 */ /* 0x020fca00000000ff */
[----:B------:R-:W-:-:S07]  /*4290*/  IMAD R15, R12, R89, RZ ;  /* 0x000000590c0f7224 */ /* 0x000fce00078e02ff */
.L_x_152:
[----:B------:R-:W-:Y:S05]  /*42a0*/  BSYNC B1 ;  /* 0x0000000000017941 */ /* 0x000fea0003800000 */
.L_x_151:
[----:B------:R-:W-:Y:S01]  /*42b0*/  ISETP.LT.OR P4, PT, R3, 0x71, !P0 ;  /* 0x000000710300780c */ /* 0x000fe20004781670 */
[----:B------:R-:W-:Y:S01]  /*42c0*/  @!P2 IMAD R81, R81, R88, R15 ;  /* 0x000000585151a224 */ /* 0x000fe200078e020f */
[----:B------:R-:W-:Y:S01]  /*42d0*/  BSSY B1, `(.L_x_153) ;  /* 0x000000a000017945 */ /* 0x000fe20003800000 */
[C---:B------:R-:W-:Y:S02]  /*42e0*/  ISETP.LT.OR P3, PT, R3.reuse, 0x72, !P0 ;  /* 0x000000720300780c */ /* 0x040fe40004761670 */
[C---:B------:R-:W-:Y:S01]  /*42f0*/  ISETP.LT.OR P5, PT, R3.reuse, 0x79, !P0 ;  /* 0x000000790300780c */ /* 0x040fe200047a1670 */
[----:B------:R0:W-:Y:S01]  /*4300*/  @!P2 STG.E.U8 desc[UR36][R4.64+0x71], R81 ;  /* 0x000071510400a986 */ /* 0x0001e2000c101124 */
[C---:B------:R-:W-:Y:S02]  /*4310*/  ISETP.LT.OR P2, PT, R3.reuse, 0x79, !P1 ;  /* 0x000000790300780c */ /* 0x040fe40004f41670 */
[----:B------:R-:W-:-:S04]  /*4320*/  ISETP.LT.OR P1, PT, R3, 0x7a, !P1 ;  /* 0x0000007a0300780c */ /* 0x000fc80004f21670 */
[----:B------:R-:W-:Y:S09]  /*4330*/  @P4 BRA `(.L_x_154) ;  /* 0x00000000000c4947 */ /* 0x000ff20003800000 */
[----:B------:R-:W5:Y:S02]  /*4340*/  LDG.E.U8 R90, desc[UR36][R10.64+0x70] ;  /* 0x000070240a5a7981 */ /* 0x000f64000c1e1100 */
[----:B-----5:R-:W-:-:S05]  /*4350*/  PRMT R12, R90, 0x8880, RZ ;  /* 0x000088805a0c7816 */ /* 0x020fca00000000ff */
[----:B------:R-:W-:-:S07]  /*4360*/  IMAD R15, R12, R89, RZ ;  /* 0x000000590c0f7224 */ /* 0x000fce00078e02ff */
.L_x_154:
[----:B------:R-:W-:Y:S05]  /*4370*/  BSYNC B1 ;  /* 0x0000000000017941 */ /* 0x000fea0003800000 */
.L_x_153:
[----:B---3--:R-:W-:Y:S01]  /*4380*/  @!P4 IMAD R13, R82, R88, R15 ;  /* 0x00000058520dc224 */ /* 0x008fe200078e020f */
[----:B------:R-:W-:Y:S04]  /*4390*/  BSSY B1, `(.L_x_155) ;  /* 0x0000006000017945 */ /* 0x000fe80003800000 */
[----:B------:R3:W-:Y:S01]  /*43a0*/  @!P4 STG.E.U8 desc[UR36][R6.64+0x70], R13 ;  /* 0x0000700d0600c986 */ /* 0x0007e2000c101124 */
[----:B------:R-:W-:Y:S05]  /*43b0*/  @P3 BRA `(.L_x_156) ;  /* 0x00000000000c3947 */ /* 0x000fea0003800000 */
[----:B------:R-:W5:Y:S02]  /*43c0*/  LDG.E.U8 R90, desc[UR36][R10.64+0x71] ;  /* 0x000071240a5a7981 */ /* 0x000f64000c1e1100 */
[----:B-----5:R-:W-:-:S05]  /*43d0*/  PRMT R12, R90, 0x8880, RZ ;  /* 0x000088805a0c7816 */ /* 0x020fca00000000ff */
[----:B------:R-:W-:-:S07]  /*43e0*/  IMAD R15, R12, R89, RZ ;  /* 0x000000590c0f7224 */ /* 0x000fce00078e02ff */
.L_x_156:
[----:B------:R-:W-:Y:S05]  /*43f0*/  BSYNC B1 ;  /* 0x0000000000017941 */ /* 0x000fea0003800000 */
.L_x_155:
[----:B------:R-:W-:Y:S01]  /*4400*/  @!P3 IMAD R83, R83, R88, R15 ;  /* 0x000000585353b224 */ /* 0x000fe200078e020f */
[----:B------:R-:W-:Y:S04]  /*4410*/  BSSY B1, `(.L_x_157) ;  /* 0x0000006000017945 */ /* 0x000fe80003800000 */
[----:B------:R0:W-:Y:S01]  /*4420*/  @!P3 STG.E.U8 desc[UR36][R6.64+0x71], R83 ;  /* 0x000071530600b986 */ /* 0x0001e2000c101124 */
[----:B------:R-:W-:Y:S05]  /*4430*/  @P2 BRA `(.L_x_158) ;  /* 0x00000000000c2947 */ /* 0x000fea0003800000 */
[----:B------:R-:W5:Y:S02]  /*4440*/  LDG.E.U8 R90, desc[UR36][R8.64+0x78] ;  /* 0x00007824085a7981 */ /* 0x000f64000c1e1100 */
[----:B-----5:R-:W-:-:S05]  /*4450*/  PRMT R12, R90, 0x8880, RZ ;  /* 0x000088805a0c7816 */ /* 0x020fca00000000ff */
[----:B------:R-:W-:-:S07]  /*4460*/  IMAD R15, R12, R89, RZ ;  /* 0x000000590c0f7224 */ /* 0x000fce00078e02ff */
.L_x_158:
[----:B------:R-:W-:Y:S05]  /*4470*/  BSYNC B1 ;  /* 0x0000000000017941 */ /* 0x000fea0003800000 */
.L_x_157:
[----:B---3--:R-:W-:Y:S01]  /*4480*/  @!P2 IMAD R13, R84, R88, R15 ;  /* 0x00000058540da224 */ /* 0x008fe200078e020f */
[----:B------:R-:W-:Y:S04]  /*4490*/  BSSY B1, `(.L_x_159) ;  /* 0x0000006000017945 */ /* 0x000fe80003800000 */
[----:B------:R3:W-:Y:S01]  /*44a0*/  @!P2 STG.E.U8 desc[UR36][R4.64+0x78], R13 ;  /* 0x0000780d0400a986 */ /* 0x0007e2000c101124 */
[----:B------:R-:W-:Y:S05]  /*44b0*/  @P1 BRA `(.L_x_160) ;  /* 0x00000000000c1947 */ /* 0x000fea0003800000 */
[----:B------:R-:W5:Y:S02]  /*44c0*/  LDG.E.U8 R90, desc[UR36][R8.64+0x79] ;  /* 0x00007924085a7981 */ /* 0x000f64000c1e1100 */
[----:B-----5:R-:W-:-:S05]  /*44d0*/  PRMT R12, R90, 0x8880, RZ ;  /* 0x000088805a0c7816 */ /* 0x020fca00000000ff */
[----:B------:R-:W-:-:S07]  /*44e0*/  IMAD R15, R12, R89, RZ ;  /* 0x000000590c0f7224 */ /* 0x000fce00078e02ff */
.L_x_160:
[----:B------:R-:W-:Y:S05]  /*44f0*/  BSYNC B1 ;  /* 0x0000000000017941 */ /* 0x000fea0003800000 */
.L_x_159:
[----:B------:R-:W-:Y:S01]  /*4500*/  @!P1 IMAD R85, R85, R88, R15 ;  /* 0x0000005855559224 */ /* 0x000fe200078e020f */
[----:B------:R-:W-:Y:S04]  /*4510*/  BSSY B1, `(.L_x_161) ;  /* 0x0000006000017945 */ /* 0x000fe80003800000 */
[----:B------:R0:W-:Y:S01]  /*4520*/  @!P1 STG.E.U8 desc[UR36][R4.64+0x79], R85 ;  /* 0x0000795504009986 */ /* 0x0001e2000c101124 */
[----:B------:R-:W-:Y:S05]  /*4530*/  @P5 BRA `(.L_x_162) ;  /* 0x00000000000c5947 */ /* 0x000fea0003800000 */
[----:B------:R-:W0:Y:S02]  /*4540*/  LDG.E.U8 R90, desc[UR36][R10.64+0x78] ;  /* 0x000078240a5a7981 */ /* 0x000e24000c1e1100 */
[----:B0123--:R-:W-:-:S05]  /*4550*/  PRMT R4, R90, 0x8880, RZ ;  /* 0x000088805a047816 */ /* 0x00ffca00000000ff */
[----:B------:R-:W-:-:S07]  /*4560*/  IMAD R15, R4, R89, RZ ;  /* 0x00000059040f7224 */ /* 0x000fce00078e02ff */
.L_x_162:
[----:B------:R-:W-:Y:S05]  /*4570*/  BSYNC B1 ;  /* 0x0000000000017941 */ /* 0x000fea0003800000 */
.L_x_161:
[----:B0123--:R-:W-:Y:S01]  /*4580*/  @!P5 IMAD R5, R86, R88, R15 ;  /* 0x000000585605d224 */ /* 0x00ffe200078e020f */
[----:B------:R-:W-:Y:S01]  /*4590*/  ISETP.LT.OR P0, PT, R3, 0x7a, !P0 ;  /* 0x0000007a0300780c */ /* 0x000fe20004701670 */
[----:B------:R-:W-:Y:S03]  /*45a0*/  BSSY B1, `(.L_x_163) ;  /* 0x0000006000017945 */ /* 0x000fe60003800000 */
[----:B------:R0:W-:Y:S09]  /*45b0*/  @!P5 STG.E.U8 desc[UR36][R6.64+0x78], R5 ;  /* 0x000078050600d986 */ /* 0x0001f2000c101124 */
[----:B------:R-:W-:Y:S05]  /*45c0*/  @P0 BRA `(.L_x_164) ;  /* 0x00000000000c0947 */ /* 0x000fea0003800000 */
[----:B------:R-:W2:Y:S02]  /*45d0*/  LDG.E.U8 R90, desc[UR36][R10.64+0x79] ;  /* 0x000079240a5a7981 */ /* 0x000ea4000c1e1100 */
[----:B--2---:R-:W-:-:S05]  /*45e0*/  PRMT R4, R90, 0x8880, RZ ;  /* 0x000088805a047816 */ /* 0x004fca00000000ff */
[----:B------:R-:W-:-:S07]  /*45f0*/  IMAD R15, R4, R89, RZ ;  /* 0x00000059040f7224 */ /* 0x000fce00078e02ff */
.L_x_164:
[----:B------:R-:W-:Y:S05]  /*4600*/  BSYNC B1 ;  /* 0x0000000000017941 */ /* 0x000fea0003800000 */
.L_x_163:
[----:B------:R-:W-:Y:S01]  /*4610*/  IMAD R15, R87, R88, R15 ;  /* 0x00000058570f7224 */ /* 0x000fe200078e020f */
[----:B------:R-:W-:Y:S06]  /*4620*/  @P0 BRA `(.L_x_165) ;  /* 0x0000000c00100947 */ /* 0x000fec0003800000 */
[----:B------:R1:W-:Y:S01]  /*4630*/  STG.E.U8 desc[UR36][R6.64+0x79], R15 ;  /* 0x0000790f06007986 */ /* 0x0003e2000c101124 */
[----:B------:R-:W-:Y:S05]  /*4640*/  BRA `(.L_x_165) ;  /* 0x0000000c00087947 */ /* 0x000fea0003800000 */
.L_x_36:
[C---:B------:R-:W-:Y:S02]  /*4650*/  ISETP.GE.AND P1, PT, R96.reuse, 0x1, PT ;  /* 0x000000016000780c */ /* 0x040fe40003f26270 */
[----:B------:R-:W-:Y:S02]  /*4660*/  ISETP.GE.AND P0, PT, R96, 0x9, PT ;  /* 0x000000096000780c */ /* 0x000fe40003f06270 */
[C---:B------:R-:W-:Y:S02]  /*4670*/  ISETP.LT.OR P4, PT, R3.reuse, 0x1, !P1 ;  /* 0x000000010300780c */ /* 0x040fe40004f81670 */
[C---:B------:R-:W-:Y:S02]  /*4680*/  ISETP.LT.OR P3, PT, R3.reuse, 0x2, !P1 ;  /* 0x000000020300780c */ /* 0x040fe40004f61670 */
[C---:B------:R-:W-:Y:S02]  /*4690*/  ISETP.LT.OR P2, PT, R3.reuse, 0x1, !P0 ;  /* 0x000000010300780c */ /* 0x040fe40004741670 */
[----:B------:R-:W-:-:S07]  /*46a0*/  ISETP.LT.OR P5, PT, R3, 0x2, !P0 ;  /* 0x000000020300780c */ /* 0x000fce00047a1670 */
[-C--:B------:R-:W-:Y:S02]  /*46b0*/  @!P4 IMAD R9, R24, R88.reuse, RZ ;  /* 0x000000581809c224 */ /* 0x080fe400078e02ff */
[-C--:B------:R-:W-:Y:S02]  /*46c0*/  @!P3 IMAD R25, R25, R88.reuse, RZ ;  /* 0x000000581919b224 */ /* 0x080fe400078e02ff */
[-C--:B------:R-:W-:Y:S01]  /*46d0*/  @!P2 IMAD R11, R26, R88.reuse, RZ ;  /* 0x000000581a0ba224 */ /* 0x080fe200078e02ff */
[----:B------:R0:W-:Y:S01]  /*46e0*/  @!P4 STG.E.U8 desc[UR36][R4.64], R9 ;  /* 0x000000090400c986 */ /* 0x0001e2000c101124 */
[----:B------:R-:W-:Y:S01]  /*46f0*/  ISETP.LT.OR P4, PT, R3, 0x9, !P1 ;  /* 0x000000090300780c */ /* 0x000fe20004f81670 */
[----:B------:R-:W-:Y:S02]  /*4700*/  @!P5 IMAD R27, R27, R88, RZ ;  /* 0x000000581b1bd224 */ /* 0x000fe400078e02ff */
[----:B------:R-:W-:Y:S01]  /*4710*/  @!P3 STG.E.U8 desc[UR36][R4.64+0x1], R25 ;  /* 0x000001190400b986 */ /* 0x000fe2000c101124 */
[----:B------:R-:W-:-:S03]  /*4720*/  ISETP.LT.OR P3, PT, R3, 0xa, !P1 ;  /* 0x0000000a0300780c */ /* 0x000fc60004f61670 */
[----:B------:R1:W-:Y:S01]  /*4730*/  @!P2 STG.E.U8 desc[UR36][R6.64], R11 ;  /* 0x0000000b0600a986 */ /* 0x0003e2000c101124 */
[----:B------:R-:W-:-:S03]  /*4740*/  ISETP.LT.OR P2, PT, R3, 0x9, !P0 ;  /* 0x000000090300780c */ /* 0x000fc60004741670 */
[----:B------:R-:W-:Y:S01]  /*4750*/  @!P5 STG.E.U8 desc[UR36][R6.64+0x1], R27 ;  /* 0x0000011b0600d986 */ /* 0x000fe2000c101124 */
[----:B------:R-:W-:Y:S01]  /*4760*/  ISETP.LT.OR P5, PT, R3, 0xa, !P0 ;  /* 0x0000000a0300780c */ /* 0x000fe200047a1670 */
[----:B------:R-:W-:-:S04]  /*4770*/  @!P4 IMAD R13, R28, R88, RZ ;  /* 0x000000581c0dc224 */ /* 0x000fc800078e02ff */
[-C--:B------:R-:W-:Y:S01]  /*4780*/  @!P3 IMAD R29, R29, R88.reuse, RZ ;  /* 0x000000581d1db224 */ /* 0x080fe200078e02ff */
[----:B------:R-:W-:Y:S01]  /*4790*/  @!P4 STG.E.U8 desc[UR36][R4.64+0x8], R13 ;  /* 0x0000080d0400c986 */ /* 0x000fe2000c101124 */
[C---:B------:R-:W-:Y:S02]  /*47a0*/  ISETP.LT.OR P4, PT, R3.reuse, 0x11, !P1 ;  /* 0x000000110300780c */ /* 0x040fe40004f81670 */
[-C--:B0-----:R-:W-:Y:S01]  /*47b0*/  @!P2 IMAD R9, R30, R88.reuse, RZ ;  /* 0x000000581e09a224 */ /* 0x081fe200078e02ff */
[----:B------:R-:W-:Y:S01]  /*47c0*/  @!P3 STG.E.U8 desc[UR36][R4.64+0x9], R29 ;  /* 0x0000091d0400b986 */ /* 0x000fe2000c101124 */
[----:B------:R-:W-:Y:S02]  /*47d0*/  ISETP.LT.OR P3, PT, R3, 0x12, !P1 ;  /* 0x000000120300780c */ /* 0x000fe40004f61670 */
[----:B------:R-:W-:Y:S01]  /*47e0*/  @!P5 IMAD R31, R31, R88, RZ ;  /* 0x000000581f1fd224 */ /* 0x000fe200078e02ff */
[----:B------:R0:W-:Y:S01]  /*47f0*/  @!P2 STG.E.U8 desc[UR36][R6.64+0x8], R9 ;  /* 0x000008090600a986 */ /* 0x0001e2000c101124 */
[----:B------:R-:W-:-:S03]  /*4800*/  ISETP.LT.OR P2, PT, R3, 0x11, !P0 ;  /* 0x000000110300780c */ /* 0x000fc60004741670 */
[----:B------:R-:W-:Y:S01]  /*4810*/  @!P5 STG.E.U8 desc[UR36][R6.64+0x9], R31 ;  /* 0x0000091f0600d986 */ /* 0x000fe2000c101124 */
[----:B------:R-:W-:Y:S01]  /*4820*/  ISETP.LT.OR P5, PT, R3, 0x12, !P0 ;  /* 0x000000120300780c */ /* 0x000fe200047a1670 */
[----:B-1----:R-:W-:-:S04]  /*4830*/  @!P4 IMAD R11, R32, R88, RZ ;  /* 0x00000058200bc224 */ /* 0x002fc800078e02ff */
        /* <DEDUP_REMOVED lines=109> */
[----:B------:R1:W-:Y:S01]  /*4f10*/  @!P4 STG.E.U8 desc[UR36][R4.64+0x58], R13 ;  /* 0x0000580d0400c986 */ /* 0x0003e2000c101124 */
        /* <DEDUP_REMOVED lines=13> */
[-C--:B-1----:R-:W-:Y:S01]  /*4ff0*/  @!P2 IMAD R13, R74, R88.reuse, RZ ;  /* 0x000000584a0da224 */ /* 0x082fe200078e02ff */
[----:B------:R-:W-:Y:S01]  /*5000*/  @!P3 STG.E.U8 desc[UR36][R4.64+0x61], R73 ;  /* 0x000061490400b986 */ /* 0x000fe2000c101124 */
[----:B------:R-:W-:Y:S02]  /*5010*/  ISETP.LT.OR P3, PT, R3, 0x6a, !P1 ;  /* 0x0000006a0300780c */ /* 0x000fe40004f61670 */
[----:B------:R-:W-:Y:S01]  /*5020*/  @!P5 IMAD R75, R75, R88, RZ ;  /* 0x000000584b4bd224 */ /* 0x000fe200078e02ff */
[----:B------:R1:W-:Y:S01]  /*5030*/  @!P2 STG.E.U8 desc[UR36][R6.64+0x60], R13 ;  /* 0x0000600d0600a986 */ /* 0x0003e2000c101124 */
[----:B------:R-:W-:-:S03]  /*5040*/  ISETP.LT.OR P2, PT, R3, 0x69, !P0 ;  /* 0x000000690300780c */ /* 0x000fc60004741670 */
[----:B------:R-:W-:Y:S01]  /*5050*/  @!P5 STG.E.U8 desc[UR36][R6.64+0x61], R75 ;  /* 0x0000614b0600d986 */ /* 0x000fe2000c101124 */
[----:B------:R-:W-:Y:S01]  /*5060*/  ISETP.LT.OR P5, PT, R3, 0x6a, !P0 ;  /* 0x0000006a0300780c */ /* 0x000fe200047a1670 */
[----:B0-----:R-:W-:-:S04]  /*5070*/  @!P4 IMAD R9, R76, R88, RZ ;  /* 0x000000584c09c224 */ /* 0x001fc800078e02ff */
[-C--:B------:R-:W-:Y:S01]  /*5080*/  @!P3 IMAD R77, R77, R88.reuse, RZ ;  /* 0x000000584d4db224 */ /* 0x080fe200078e02ff */
[----:B------:R-:W-:Y:S01]  /*5090*/  @!P4 STG.E.U8 desc[UR36][R4.64+0x68], R9 ;  /* 0x000068090400c986 */ /* 0x000fe2000c101124 */
[C---:B------:R-:W-:Y:S02]  /*50a0*/  ISETP.LT.OR P4, PT, R3.reuse, 0x72, !P1 ;  /* 0x000000720300780c */ /* 0x040fe40004f81670 */
[-C--:B--2---:R-:W-:Y:S01]  /*50b0*/  @!P2 IMAD R11, R78, R88.reuse, RZ ;  /* 0x000000584e0ba224 */ /* 0x084fe200078e02ff */
[----:B------:R-:W-:Y:S01]  /*50c0*/  @!P3 STG.E.U8 desc[UR36][R4.64+0x69], R77 ;  /* 0x0000694d0400b986 */ /* 0x000fe2000c101124 */
[----:B------:R-:W-:Y:S02]  /*50d0*/  ISETP.LT.OR P3, PT, R3, 0x71, !P1 ;  /* 0x000000710300780c */ /* 0x000fe40004f61670 */
[----:B------:R-:W-:Y:S01]  /*50e0*/  @!P5 IMAD R79, R79, R88, RZ ;  /* 0x000000584f4fd224 */ /* 0x000fe200078e02ff */
[----:B------:R0:W-:Y:S01]  /*50f0*/  @!P2 STG.E.U8 desc[UR36][R6.64+0x68], R11 ;  /* 0x0000680b0600a986 */ /* 0x0001e2000c101124 */
[----:B------:R-:W-:-:S03]  /*5100*/  ISETP.LT.OR P2, PT, R3, 0x71, !P0 ;  /* 0x000000710300780c */ /* 0x000fc60004741670 */
[----:B------:R2:W-:Y:S01]  /*5110*/  @!P5 STG.E.U8 desc[UR36][R6.64+0x69], R79 ;  /* 0x0000694f0600d986 */ /* 0x0005e2000c101124 */
[----:B------:R-:W-:Y:S01]  /*5120*/  ISETP.LT.OR P5, PT, R3, 0x79, !P0 ;  /* 0x000000790300780c */ /* 0x000fe200047a1670 */
[----:B------:R-:W-:-:S04]  /*5130*/  @!P4 IMAD R81, R81, R88, RZ ;  /* 0x000000585151c224 */ /* 0x000fc800078e02ff */
[-C--:B-1----:R-:W-:Y:S01]  /*5140*/  @!P3 IMAD R13, R80, R88.reuse, RZ ;  /* 0x00000058500db224 */ /* 0x082fe200078e02ff */
[----:B------:R2:W-:Y:S01]  /*5150*/  @!P4 STG.E.U8 desc[UR36][R4.64+0x71], R81 ;  /* 0x000071510400c986 */ /* 0x0005e2000c101124 */
[C---:B------:R-:W-:Y:S02]  /*5160*/  ISETP.LT.OR P4, PT, R3.reuse, 0x72, !P0 ;  /* 0x000000720300780c */ /* 0x040fe40004781670 */
[C---:B------:R-:W-:Y:S01]  /*5170*/  ISETP.LT.OR P0, PT, R3.reuse, 0x7a, !P0 ;  /* 0x0000007a0300780c */ /* 0x040fe20004701670 */
[----:B------:R2:W-:Y:S01]  /*5180*/  @!P3 STG.E.U8 desc[UR36][R4.64+0x70], R13 ;  /* 0x0000700d0400b986 */ /* 0x0005e2000c101124 */
[C---:B------:R-:W-:Y:S02]  /*5190*/  ISETP.LT.OR P3, PT, R3.reuse, 0x79, !P1 ;  /* 0x000000790300780c */ /* 0x040fe40004f61670 */
[----:B------:R-:W-:Y:S01]  /*51a0*/  ISETP.LT.OR P1, PT, R3, 0x7a, !P1 ;  /* 0x0000007a0300780c */ /* 0x000fe20004f21670 */
[-C--:B------:R-:W-:Y:S02]  /*51b0*/  @!P2 IMAD R3, R82, R88.reuse, RZ ;  /* 0x000000585203a224 */ /* 0x080fe400078e02ff */
[----:B0-----:R-:W-:-:S03]  /*51c0*/  @!P5 IMAD R11, R86, R88, RZ ;  /* 0x00000058560bd224 */ /* 0x001fc600078e02ff */
[----:B------:R2:W-:Y:S01]  /*51d0*/  @!P2 STG.E.U8 desc[UR36][R6.64+0x70], R3 ;  /* 0x000070030600a986 */ /* 0x0005e2000c101124 */
[-C--:B------:R-:W-:Y:S02]  /*51e0*/  @!P4 IMAD R83, R83, R88.reuse, RZ ;  /* 0x000000585353c224 */ /* 0x080fe400078e02ff */
[-C--:B------:R-:W-:Y:S02]  /*51f0*/  @!P0 IMAD R87, R87, R88.reuse, RZ ;  /* 0x0000005857578224 */ /* 0x080fe400078e02ff */
[-C--:B------:R-:W-:Y:S01]  /*5200*/  @!P3 IMAD R9, R84, R88.reuse, RZ ;  /* 0x000000585409b224 */ /* 0x080fe200078e02ff */
[----:B------:R2:W-:Y:S01]  /*5210*/  @!P4 STG.E.U8 desc[UR36][R6.64+0x71], R83 ;  /* 0x000071530600c986 */ /* 0x0005e2000c101124 */
[----:B------:R-:W-:-:S03]  /*5220*/  @!P1 IMAD R85, R85, R88, RZ ;  /* 0x0000005855559224 */ /* 0x000fc600078e02ff */
[----:B------:R2:W-:Y:S04]  /*5230*/  @!P3 STG.E.U8 desc[UR36][R4.64+0x78], R9 ;  /* 0x000078090400b986 */ /* 0x0005e8000c101124 */
[----:B------:R2:W-:Y:S04]  /*5240*/  @!P1 STG.E.U8 desc[UR36][R4.64+0x79], R85 ;  /* 0x0000795504009986 */ /* 0x0005e8000c101124 */
[----:B------:R2:W-:Y:S04]  /*5250*/  @!P5 STG.E.U8 desc[UR36][R6.64+0x78], R11 ;  /* 0x0000780b0600d986 */ /* 0x0005e8000c101124 */
[----:B------:R2:W-:Y:S02]  /*5260*/  @!P0 STG.E.U8 desc[UR36][R6.64+0x79], R87 ;  /* 0x0000795706008986 */ /* 0x0005e4000c101124 */
.L_x_165:
[----:B------:R-:W-:Y:S05]  /*5270*/  BSYNC B0 ;  /* 0x0000000000007941 */ /* 0x000fea0003800000 */
.L_x_35:
[----:B------:R-:W-:Y:S01]  /*5280*/  ULDC UR4, c[0x0][0xc] ;  /* 0x0000030000047ab9 */ /* 0x000fe20000000800 */
[----:B------:R-:W-:Y:S01]  /*5290*/  ULDC UR5, c[0x0][0x10] ;  /* 0x0000040000057ab9 */ /* 0x000fe20000000800 */
[----:B--2---:R-:W2:Y:S01]  /*52a0*/  LDC R3, c[0x0][0x14] ;  /* 0x00000500ff037b82 */ /* 0x004ea20000000800 */
[----:B------:R-:W-:Y:S01]  /*52b0*/  UIMAD.WIDE.U32 UR4, UR4, UR5, URZ ;  /* 0x00000005040472a5 */ /* 0x000fe2000f8e003f */
[----:B------:R-:W-:Y:S02]  /*52c0*/  IMAD.MOV.U32 R93, RZ, RZ, -0x1 ;  /* 0xffffffffff5d7424 */ /* 0x000fe400078e00ff */
[----:B------:R-:W-:-:S03]  /*52d0*/  IMAD.MOV.U32 R91, RZ, RZ, -0x1 ;  /* 0xffffffffff5b7424 */ /* 0x000fc600078e00ff */
[----:B--2---:R-:W-:-:S04]  /*52e0*/  IMAD.WIDE.U32 R16, R3, UR4, R16 ;  /* 0x0000000403107c25 */ /* 0x004fc8000f8e0010 */
[----:B------:R-:W-:Y:S01]  /*52f0*/  IMAD R3, R3, UR5, RZ ;  /* 0x0000000503037c24 */ /* 0x000fe2000f8e02ff */
[----:B------:R-:W-:Y:S02]  /*5300*/  ULDC.64 UR4, c[0x0][0x650] ;  /* 0x0001940000047ab9 */ /* 0x000fe40000000a00 */
[----:B------:R-:W-:Y:S01]  /*5310*/  ISETP.GE.U32.AND P0, PT, R16, UR4, PT ;  /* 0x0000000410007c0c */ /* 0x000fe2000bf06070 */
[--C-:B------:R-:W-:Y:S01]  /*5320*/  IMAD.IADD R17, R17, 0x1, R3.reuse ;  /* 0x0000000111117824 */ /* 0x100fe200078e0203 */
[----:B------:R-:W-:-:S04]  /*5330*/  PRMT R3, RZ, 0x7610, R3 ;  /* 0x00007610ff037816 */ /* 0x000fc80000000003 */
[----:B------:R-:W-:-:S13]  /*5340*/  ISETP.GE.U32.AND.EX P0, PT, R17, UR5, PT, P0 ;  /* 0x0000000511007c0c */ /* 0x000fda000bf06100 */
[----:B------:R-:W-:Y:S05]  /*5350*/  @P0 BRA `(.L_x_166) ;  /* 0x0000000400640947 */ /* 0x000fea0003800000 */
[----:B------:R-:W2:Y:S01]  /*5360*/  S2R R12, SR_CTAID.X ;  /* 0x00000000000c7919 */ /* 0x000ea20000002500 */
[----:B------:R-:W3:Y:S01]  /*5370*/  LDC.64 R10, c[0x0][0x628] ;  /* 0x00018a00ff0a7b82 */ /* 0x000ee20000000a00 */
[----:B------:R-:W-:Y:S01]  /*5380*/  ULDC UR4, c[0x0][0x150] ;  /* 0x0000540000047ab9 */ /* 0x000fe20000000800 */
[----:B------:R-:W-:Y:S01]  /*5390*/  IMAD.MOV.U32 R8, RZ, RZ, R16 ;  /* 0x000000ffff087224 */ /* 0x000fe200078e0010 */
[----:B------:R-:W0:Y:S01]  /*53a0*/  S2R R24, SR_CTAID.Y ;  /* 0x0000000000187919 */ /* 0x000e220000002600 */
[----:B------:R-:W-:-:S04]  /*53b0*/  IMAD.MOV.U32 R9, RZ, RZ, R17 ;  /* 0x000000ffff097224 */ /* 0x000fc800078e0011 */
[----:B------:R-:W0:Y:S08]  /*53c0*/  LDC R21, c[0x0][0x144] ;  /* 0x00005100ff157b82 */ /* 0x000e300000000800 */
[----:B------:R-:W0:Y:S08]  /*53d0*/  LDC R0, c[0x0][0x630] ;  /* 0x00018c00ff007b82 */ /* 0x000e300000000800 */
[----:B-1----:R-:W1:Y:S01]  /*53e0*/  LDC.64 R14, c[0x0][0x620] ;  /* 0x00018800ff0e7b82 */ /* 0x002e620000000a00 */
[----:B---3--:R-:W-:-:S04]  /*53f0*/  ISETP.NE.U32.AND P0, PT, R10, RZ, PT ;  /* 0x000000ff0a00720c */ /* 0x008fc80003f05070 */
[----:B------:R-:W-:Y:S02]  /*5400*/  ISETP.NE.AND.EX P0, PT, R11, RZ, PT, P0 ;  /* 0x000000ff0b00720c */ /* 0x000fe40003f05300 */
[----:B--2---:R-:W-:-:S05]  /*5410*/  I2FP.F32.U32 R3, R12 ;  /* 0x0000000c00037245 */ /* 0x004fca0000201000 */
[----:B------:R-:W-:-:S04]  /*5420*/  FMUL R3, R3, UR4 ;  /* 0x0000000403037c20 */ /* 0x000fc80008400000 */
[----:B------:R2:W3:Y:S02]  /*5430*/  F2I.U32.TRUNC.NTZ R20, R3 ;  /* 0x0000000300147305 */ /* 0x0004e4000020f000 */
[----:B0-----:R-:W-:Y:S05]  /*5440*/  @!P0 BRA `(.L_x_167) ;  /* 0x0000000000288947 */ /* 0x001fea0003800000 */
[----:B--2---:R-:W0:Y:S02]  /*5450*/  LDC R3, c[0x0][0x634] ;  /* 0x00018d00ff037b82 */ /* 0x004e240000000800 */
[----:B0-----:R-:W-:-:S05]  /*5460*/  IADD3 R3, P0, R16, R3, RZ ;  /* 0x0000000310037210 */ /* 0x001fca0007f1e0ff */
[----:B------:R-:W-:-:S04]  /*5470*/  IMAD.X R13, RZ, RZ, R17, P0 ;  /* 0x000000ffff0d7224 */ /* 0x000fc800000e0611 */
[----:B------:R-:W-:-:S04]  /*5480*/  IMAD.WIDE.U32 R4, R13, R10, RZ ;  /* 0x0000000a0d047225 */ /* 0x000fc800078e00ff */
[----:B----4-:R-:W-:-:S04]  /*5490*/  IMAD.WIDE.U32 R6, P0, R3, R11, R4 ;  /* 0x0000000b03067225 */ /* 0x010fc80007800004 */
[----:B------:R-:W-:-:S04]  /*54a0*/  IMAD.WIDE.U32 R4, R3, R10, RZ ;  /* 0x0000000a03047225 */ /* 0x000fc800078e00ff */
[----:B------:R-:W-:Y:S01]  /*54b0*/  IMAD.X R9, RZ, RZ, RZ, P0 ;  /* 0x000000ffff097224 */ /* 0x000fe200000e06ff */
[----:B------:R-:W-:Y:S01]  /*54c0*/  IADD3 RZ, P0, R5, R6, RZ ;  /* 0x0000000605ff7210 */ /* 0x000fe20007f1e0ff */
[----:B------:R-:W-:-:S04]  /*54d0*/  IMAD.MOV.U32 R8, RZ, RZ, R7 ;  /* 0x000000ffff087224 */ /* 0x000fc800078e0007 */
[----:B------:R-:W-:-:S08]  /*54e0*/  IMAD.WIDE.U32.X R8, R13, R11, R8, P0 ;  /* 0x0000000b0d087225 */ /* 0x000fd000000e0408 */
.L_x_167:
[----:B------:R-:W0:Y:S01]  /*54f0*/  LDC.64 R28, c[0x0][0x640] ;  /* 0x00019000ff1c7b82 */ /* 0x000e220000000a00 */
[-CC-:B------:R-:W-:Y:S01]  /*5500*/  SHF.R.U64 R91, R8, R0.reuse, R9.reuse ;  /* 0x00000000085b7219 */ /* 0x180fe20000001209 */
[----:B---3--:R-:W-:Y:S01]  /*5510*/  IMAD.MOV R20, RZ, RZ, -R20 ;  /* 0x000000ffff147224 */ /* 0x008fe200078e0a14 */
[----:B------:R-:W-:Y:S01]  /*5520*/  SHF.R.U32.HI R0, RZ, R0, R9 ;  /* 0x00000000ff007219 */ /* 0x000fe20000011609 */
[----:B------:R-:W-:Y:S01]  /*5530*/  ULDC UR4, c[0x0][0x154] ;  /* 0x0000550000047ab9 */ /* 0x000fe20000000800 */
[----:B--2---:R-:W-:Y:S01]  /*5540*/  IADD3 R3, P0, RZ, -R91, RZ ;  /* 0x8000005bff037210 */ /* 0x004fe20007f1e0ff */
[----:B------:R-:W-:Y:S02]  /*5550*/  IMAD R21, R21, R20, R12 ;  /* 0x0000001415157224 */ /* 0x000fe400078e020c */
[----:B----4-:R-:W2:Y:S01]  /*5560*/  LDC R6, c[0x0][0x618] ;  /* 0x00018600ff067b82 */ /* 0x010ea20000000800 */
[----:B------:R-:W-:Y:S02]  /*5570*/  IMAD.MOV.U32 R7, RZ, RZ, 0x1 ;  /* 0x00000001ff077424 */ /* 0x000fe400078e00ff */
[----:B------:R-:W-:-:S04]  /*5580*/  IMAD.X R5, RZ, RZ, ~R0, P0 ;  /* 0x000000ffff057224 */ /* 0x000fc800000e0e00 */
[-C--:B-1----:R-:W-:Y:S01]  /*5590*/  IMAD R0, R5, R14.reuse, RZ ;  /* 0x0000000e05007224 */ /* 0x082fe200078e02ff */
[----:B------:R-:W1:Y:S01]  /*55a0*/  LDC R8, c[0x0][0x608] ;  /* 0x00018200ff087b82 */ /* 0x000e620000000800 */
[----:B------:R-:W-:-:S04]  /*55b0*/  IMAD.WIDE.U32 R4, R3, R14, R16 ;  /* 0x0000000e03047225 */ /* 0x000fc800078e0010 */
[----:B------:R-:W-:Y:S01]  /*55c0*/  IMAD R3, R3, R15, R0 ;  /* 0x0000000f03037224 */ /* 0x000fe200078e0200 */
[----:B------:R-:W-:Y:S02]  /*55d0*/  I2FP.F32.U32 R0, R24 ;  /* 0x0000001800007245 */ /* 0x000fe40000201000 */
[----:B------:R-:W3:Y:S01]  /*55e0*/  LDC R26, c[0x0][0x658] ;  /* 0x00019600ff1a7b82 */ /* 0x000ee20000000800 */
[----:B------:R-:W-:Y:S01]  /*55f0*/  IMAD.IADD R3, R5, 0x1, R3 ;  /* 0x0000000105037824 */ /* 0x000fe200078e0203 */
[----:B0-----:R-:W-:Y:S01]  /*5600*/  ISETP.NE.U32.AND P0, PT, R28, RZ, PT ;  /* 0x000000ff1c00720c */ /* 0x001fe20003f05070 */
[----:B------:R-:W-:Y:S01]  /*5610*/  FMUL R0, R0, UR4 ;  /* 0x0000000400007c20 */ /* 0x000fe20008400000 */
[----:B------:R-:W-:Y:S02]  /*5620*/  IMAD.MOV.U32 R5, RZ, RZ, -0x1 ;  /* 0xffffffffff057424 */ /* 0x000fe400078e00ff */
[----:B------:R-:W-:Y:S01]  /*5630*/  ISETP.NE.AND.EX P0, PT, R29, RZ, PT, P0 ;  /* 0x000000ff1d00720c */ /* 0x000fe20003f05300 */
[----:B------:R0:W4:Y:S01]  /*5640*/  F2I.U32.TRUNC.NTZ R13, R0 ;  /* 0x00000000000d7305 */ /* 0x000122000020f000 */
[----:B------:R-:W0:Y:S01]  /*5650*/  LDC R15, c[0x0][0x148] ;  /* 0x00005200ff0f7b82 */ /* 0x000e220000000800 */
[----:B--2---:R-:W-:-:S02]  /*5660*/  SHF.R.U64 R12, R4, R6, R3 ;  /* 0x00000006040c7219 */ /* 0x004fc40000001203 */
[----:B------:R-:W-:-:S05]  /*5670*/  SHF.R.U32.HI R3, RZ, R6, R3 ;  /* 0x00000006ff037219 */ /* 0x000fca0000011603 */
[----:B------:R-:W2:Y:S01]  /*5680*/  LDC R20, c[0x0][0x600] ;  /* 0x00018000ff147b82 */ /* 0x000ea20000000800 */
[-CC-:B-1----:R-:W-:Y:S02]  /*5690*/  SHF.R.U64 R10, R12, R8.reuse, R3.reuse ;  /* 0x000000080c0a7219 */ /* 0x182fe40000001203 */
[----:B------:R-:W-:-:S05]  /*56a0*/  SHF.R.U32.HI R3, RZ, R8, R3 ;  /* 0x00000008ff037219 */ /* 0x000fca0000011603 */
[----:B------:R-:W1:Y:S01]  /*56b0*/  LDC R27, c[0x0][0x648] ;  /* 0x00019200ff1b7b82 */ /* 0x000e620000000800 */
[-C--:B---3--:R-:W-:Y:S02]  /*56c0*/  SHF.L.U32 R4, R5, R26.reuse, RZ ;  /* 0x0000001a05047219 */ /* 0x088fe400000006ff */
[-CC-:B------:R-:W-:Y:S02]  /*56d0*/  SHF.R.U64 R14, R10, R26.reuse, R3.reuse ;  /* 0x0000001a0a0e7219 */ /* 0x180fe40000001203 */
[----:B------:R-:W-:Y:S02]  /*56e0*/  SHF.R.U32.HI R5, RZ, R26, R3 ;  /* 0x0000001aff057219 */ /* 0x000fe40000011603 */
[----:B------:R-:W-:Y:S01]  /*56f0*/  LOP3.LUT R25, RZ, R4, RZ, 0x33, !PT ;  /* 0x00000004ff197212 */ /* 0x000fe200078e33ff */
[----:B------:R-:W3:Y:S01]  /*5700*/  LDC R30, c[0x0][0x638] ;  /* 0x00018e00ff1e7b82 */ /* 0x000ee20000000800 */
[----:B------:R-:W-:Y:S01]  /*5710*/  SHF.L.U32 R26, R7, R26, RZ ;  /* 0x0000001a071a7219 */ /* 0x000fe200000006ff */
[----:B------:R-:W-:-:S06]  /*5720*/  IMAD.MOV.U32 R4, RZ, RZ, R14 ;  /* 0x000000ffff047224 */ /* 0x000fcc00078e000e */
[----:B------:R-:W0:Y:S01]  /*5730*/  LDC R31, c[0x0][0x610] ;  /* 0x00018400ff1f7b82 */ /* 0x000e220000000800 */
[----:B----4-:R-:W-:Y:S05]  /*5740*/  @!P0 BRA `(.L_x_168) ;  /* 0x0000000000288947 */ /* 0x010fea0003800000 */
        /* <DEDUP_REMOVED lines=10> */
.L_x_168:
[----:B------:R-:W-:Y:S01]  /*57f0*/  ISETP.NE.AND P0, PT, R2, 0x1, PT ;  /* 0x000000010200780c */ /* 0x000fe20003f05270 */
[----:B--2---:R-:W-:Y:S01]  /*5800*/  VIADD R7, R20, 0xffffffff ;  /* 0xffffffff14077836 */ /* 0x004fe20000000000 */
[----:B01----:R-:W-:Y:S01]  /*5810*/  SHF.R.U64 R0, R4, R27, R5 ;  /* 0x0000001b04007219 */ /* 0x003fe20000001205 */
[----:B------:R-:W-:Y:S01]  /*5820*/  IMAD.MOV R13, RZ, RZ, -R13 ;  /* 0x000000ffff0d7224 */ /* 0x000fe200078e0a0d */
[----:B------:R-:W-:Y:S01]  /*5830*/  LOP3.LUT R5, R10, R25, RZ, 0xc0, !PT ;  /* 0x000000190a057212 */ /* 0x000fe200078ec0ff */
[----:B------:R-:W-:Y:S01]  /*5840*/  IMAD.MOV.U32 R4, RZ, RZ, 0x1 ;  /* 0x00000001ff047424 */ /* 0x000fe200078e00ff */
[----:B------:R-:W-:Y:S01]  /*5850*/  LOP3.LUT R12, R12, R7, RZ, 0xc0, !PT ;  /* 0x000000070c0c7212 */ /* 0x000fe200078ec0ff */
[----:B------:R-:W-:Y:S02]  /*5860*/  IMAD.MOV R3, RZ, RZ, -R0 ;  /* 0x000000ffff037224 */ /* 0x000fe400078e0a00 */
[----:B------:R-:W-:Y:S02]  /*5870*/  IMAD R0, R26, R0, R5 ;  /* 0x000000001a007224 */ /* 0x000fe400078e0205 */
[----:B---3--:R-:W-:-:S02]  /*5880*/  IMAD R3, R3, R30, R14 ;  /* 0x0000001e03037224 */ /* 0x008fc400078e020e */
[----:B------:R-:W-:Y:S02]  /*5890*/  @P0 IMAD R21, R15, R13, R24 ;  /* 0x0000000d0f150224 */ /* 0x000fe400078e0218 */
[----:B------:R-:W-:Y:S01]  /*58a0*/  IMAD R5, R3, R20, R12 ;  /* 0x0000001403057224 */ /* 0x000fe200078e020c */
[----:B------:R-:W-:Y:S01]  /*58b0*/  PRMT R3, R4, 0x7610, R3 ;  /* 0x0000761004037816 */ /* 0x000fe20000000003 */
[----:B------:R-:W-:-:S05]  /*58c0*/  IMAD R0, R0, R31, R21 ;  /* 0x0000001f00007224 */ /* 0x000fca00078e0215 */
[----:B------:R-:W-:Y:S02]  /*58d0*/  SEL R93, R5, R0, !P0 ;  /* 0x00000000055d7207 */ /* 0x000fe40004000000 */
[----:B------:R-:W-:-:S07]  /*58e0*/  SEL R0, R0, R5, !P0 ;  /* 0x0000000500007207 */ /* 0x000fce0004000000 */
.L_x_166:
[----:B------:R-:W-:Y:S01]  /*58f0*/  LOP3.LUT P0, RZ, R3, 0xff, RZ, 0xc0, !PT ;  /* 0x000000ff03ff7812 */ /* 0x000fe2000780c0ff */
[----:B------:R-:W-:-:S12]  /*5900*/  IMAD.MOV.U32 R92, RZ, RZ, R0 ;  /* 0x000000ffff5c7224 */ /* 0x000fd800078e0000 */
[----:B------:R-:W-:Y:S05]  /*5910*/  @P0 BRA `(.L_x_169) ;  /* 0xffffffb8008c0947 */ /* 0x000fea000383ffff */
[----:B------:R-:W-:Y:S05]  /*5920*/  EXIT ;  /* 0x000000000000794d */ /* 0x000fea0003800000 */
.L_x_8:
[----:B0-----:R-:W-:Y:S01]  /*5930*/  ULDC.64 UR4, c[0x0][0x650] ;  /* 0x0001940000047ab9 */ /* 0x001fe20000000a00 */
        /* <DEDUP_REMOVED lines=25> */
.L_x_171:
[----:B------:R-:W0:Y:S01]  /*5ad0*/  LDC.64 R28, c[0x0][0x640] ;  /* 0x00019000ff1c7b82 */ /* 0x000e220000000a00 */
[-CC-:B------:R-:W-:Y:S01]  /*5ae0*/  SHF.R.U64 R22, R12, R6.reuse, R13.reuse ;  /* 0x000000060c167219 */ /* 0x180fe2000000120d */
[----:B------:R-:W-:Y:S01]  /*5af0*/  IMAD.MOV.U32 R30, RZ, RZ, 0x1 ;  /* 0x00000001ff1e7424 */ /* 0x000fe200078e00ff */
[----:B------:R-:W-:Y:S02]  /*5b00*/  SHF.R.U32.HI R6, RZ, R6, R13 ;  /* 0x00000006ff067219 */ /* 0x000fe4000001160d */
        /* <DEDUP_REMOVED lines=8> */
[----:B------:R-:W-:Y:S01]  /*5b90*/  IMAD.IADD R9, R9, 0x1, R11 ;  /* 0x0000000109097824 */ /* 0x000fe200078e020b */
[----:B0-----:R-:W-:-:S04]  /*5ba0*/  ISETP.NE.U32.AND P0, PT, R28, RZ, PT ;  /* 0x000000ff1c00720c */ /* 0x001fc80003f05070 */
[----:B------:R-:W-:Y:S02]  /*5bb0*/  ISETP.NE.AND.EX P0, PT, R29, RZ, PT, P0 ;  /* 0x000000ff1d00720c */ /* 0x000fe40003f05300 */
[----:B------:R-:W0:Y:S01]  /*5bc0*/  LDC R20, c[0x0][0x600] ;  /* 0x00018000ff147b82 */ /* 0x000e220000000800 */
[-CC-:B-1----:R-:W-:Y:S01]  /*5bd0*/  SHF.R.U64 R14, R8, R10.reuse, R9.reuse ;  /* 0x0000000a080e7219 */ /* 0x182fe20000001209 */
[----:B------:R-:W-:Y:S01]  /*5be0*/  IMAD.MOV.U32 R8, RZ, RZ, -0x1 ;  /* 0xffffffffff087424 */ /* 0x000fe200078e00ff */
[----:B------:R-:W-:-:S05]  /*5bf0*/  SHF.R.U32.HI R9, RZ, R10, R9 ;  /* 0x0000000aff097219 */ /* 0x000fca0000011609 */
[----:B------:R-:W1:Y:S01]  /*5c00*/  LDC R24, c[0x0][0x648] ;  /* 0x00019200ff187b82 */ /* 0x000e620000000800 */
[-CC-:B--2---:R-:W-:Y:S02]  /*5c10*/  SHF.R.U64 R23, R14, R12.reuse, R9.reuse ;  /* 0x0000000c0e177219 */ /* 0x184fe40000001209 */
[----:B------:R-:W-:-:S05]  /*5c20*/  SHF.R.U32.HI R6, RZ, R12, R9 ;  /* 0x0000000cff067219 */ /* 0x000fca0000011609 */
[----:B------:R-:W2:Y:S01]  /*5c30*/  LDC R26, c[0x0][0x638] ;  /* 0x00018e00ff1a7b82 */ /* 0x000ea20000000800 */
[-C--:B---3--:R-:W-:Y:S02]  /*5c40*/  SHF.L.U32 R8, R8, R27.reuse, RZ ;  /* 0x0000001b08087219 */ /* 0x088fe400000006ff */
[-CC-:B------:R-:W-:Y:S02]  /*5c50*/  SHF.R.U64 R25, R23, R27.reuse, R6.reuse ;  /* 0x0000001b17197219 */ /* 0x180fe40000001206 */
[----:B------:R-:W-:Y:S02]  /*5c60*/  LOP3.LUT R32, RZ, R8, RZ, 0x33, !PT ;  /* 0x00000008ff207212 */ /* 0x000fe400078e33ff */
[----:B------:R-:W-:Y:S01]  /*5c70*/  SHF.R.U32.HI R9, RZ, R27, R6 ;  /* 0x0000001bff097219 */ /* 0x000fe20000011606 */
[----:B------:R-:W3:Y:S01]  /*5c80*/  LDC R31, c[0x0][0x610] ;  /* 0x00018400ff1f7b82 */ /* 0x000ee20000000800 */
[----:B------:R-:W-:Y:S01]  /*5c90*/  IMAD.MOV.U32 R8, RZ, RZ, R25 ;  /* 0x000000ffff087224 */ /* 0x000fe200078e0019 */
[----:B------:R-:W-:Y:S06]  /*5ca0*/  @!P0 BRA `(.L_x_172) ;  /* 0x0000000000288947 */ /* 0x000fec0003800000 */
        /* <DEDUP_REMOVED lines=10> */
.L_x_172:
[----:B------:R-:W-:Y:S01]  /*5d50*/  ISETP.NE.AND P0, PT, R2, 0x1, PT ;  /* 0x000000010200780c */ /* 0x000fe20003f05270 */
[----:B------:R-:W-:Y:S01]  /*5d60*/  IMAD.MOV.U32 R13, RZ, RZ, R22 ;  /* 0x000000ffff0d7224 */ /* 0x000fe200078e0016 */
[----:B-1----:R-:W-:Y:S01]  /*5d70*/  SHF.R.U64 R6, R8, R24, R9 ;  /* 0x0000001808067219 */ /* 0x002fe20000001209 */
[----:B0-----:R-:W-:Y:S01]  /*5d80*/  VIADD R9, R20, 0xffffffff ;  /* 0xffffffff14097836 */ /* 0x001fe20000000000 */
[----:B------:R-:W-:Y:S02]  /*5d90*/  SHF.L.U32 R30, R30, R27, RZ ;  /* 0x0000001b1e1e7219 */ /* 0x000fe400000006ff */
[----:B------:R-:W-:Y:S01]  /*5da0*/  LOP3.LUT R5, R23, R32, RZ, 0xc0, !PT ;  /* 0x0000002017057212 */ /* 0x000fe200078ec0ff */
[----:B------:R-:W-:-:S04]  /*5db0*/  IMAD.MOV R8, RZ, RZ, -R6 ;  /* 0x000000ffff087224 */ /* 0x000fc800078e0a06 */
[----:B------:R-:W-:Y:S01]  /*5dc0*/  IMAD R6, R30, R6, R5 ;  /* 0x000000061e067224 */ /* 0x000fe200078e0205 */
[----:B------:R-:W-:Y:S01]  /*5dd0*/  LOP3.LUT R5, R14, R9, RZ, 0xc0, !PT ;  /* 0x000000090e057212 */ /* 0x000fe200078ec0ff */
[----:B------:R-:W-:Y:S02]  /*5de0*/  @P0 IMAD R3, R7, R21, R4 ;  /* 0x0000001507030224 */ /* 0x000fe400078e0204 */
[----:B--2---:R-:W-:Y:S02]  /*5df0*/  IMAD R4, R8, R26, R25 ;  /* 0x0000001a08047224 */ /* 0x004fe400078e0219 */
[----:B---3--:R-:W-:Y:S02]  /*5e00*/  IMAD R3, R6, R31, R3 ;  /* 0x0000001f06037224 */ /* 0x008fe400078e0203 */
[----:B------:R-:W-:Y:S02]  /*5e10*/  IMAD R4, R4, R20, R5 ;  /* 0x0000001404047224 */ /* 0x000fe400078e0205 */
[----:B------:R-:W-:-:S03]  /*5e20*/  IMAD.MOV.U32 R6, RZ, RZ, 0x1 ;  /* 0x00000001ff067424 */ /* 0x000fc600078e00ff */
[----:B------:R-:W-:Y:S02]  /*5e30*/  SEL R20, R4, R3, !P0 ;  /* 0x0000000304147207 */ /* 0x000fe40004000000 */
[----:B------:R-:W-:-:S07]  /*5e40*/  SEL R11, R3, R4, !P0 ;  /* 0x00000004030b7207 */ /* 0x000fce0004000000 */
.L_x_170:
[----:B------:R-:W-:-:S08]  /*5e50*/  NOP ;  /* 0x0000000000007918 */ /* 0x000fd00000000000 */
[----:B------:R-:W0:-:S00]  /*5e60*/  USETMAXREG.DEALLOC.CTAPOOL 0x28 ;  /* 0x00000028000079c8 */ /* 0x000e0000080e0500 */
[----:B0-----:R-:W-:-:S13]  /*5e70*/  ISETP.NE.AND P0, PT, R0, RZ, PT ;  /* 0x000000ff0000720c */ /* 0x001fda0003f05270 */
[----:B------:R-:W-:Y:S05]  /*5e80*/  @P0 EXIT ;  /* 0x000000000000094d */ /* 0x000fea0003800000 */
[----:B------:R-:W-:Y:S01]  /*5e90*/  LOP3.LUT P0, RZ, R6, 0xff, RZ, 0xc0, !PT ;  /* 0x000000ff06ff7812 */ /* 0x000fe2000780c0ff */
[----:B------:R-:W-:Y:S02]  /*5ea0*/  IMAD.MOV.U32 R0, RZ, RZ, 0x1 ;  /* 0x00000001ff007424 */ /* 0x000fe400078e00ff */
[----:B------:R-:W-:-:S10]  /*5eb0*/  IMAD.MOV.U32 R12, RZ, RZ, RZ ;  /* 0x000000ffff0c7224 */ /* 0x000fd400078e00ff */
[----:B------:R-:W-:Y:S05]  /*5ec0*/  @!P0 BRA `(.L_x_173) ;  /* 0x0000000c007c8947 */ /* 0x000fea0003800000 */
[----:B------:R-:W0:Y:S01]  /*5ed0*/  LDC R0, c[0x0][0x28c] ;  /* 0x0000a300ff007b82 */ /* 0x000e220000000800 */
[----:B------:R-:W-:Y:S01]  /*5ee0*/  ULDC UR5, c[0x0][0x658] ;  /* 0x0001960000057ab9 */ /* 0x000fe20000000800 */
[----:B------:R-:W-:Y:S01]  /*5ef0*/  UMOV UR11, 0xffffffff ;  /* 0xffffffff000b7882 */ /* 0x000fe20000000000 */
[----:B------:R-:W-:Y:S01]  /*5f00*/  UMOV UR15, 0x1 ;  /* 0x00000001000f7882 */ /* 0x000fe20000000000 */
[----:B------:R-:W-:Y:S01]  /*5f10*/  USHF.L.U32 UR11, UR11, UR5, URZ ;  /* 0x000000050b0b7299 */ /* 0x000fe2000800063f */
[----:B------:R-:W-:Y:S01]  /*5f20*/  BSSY B0, `(.L_x_173) ;  /* 0x00000d9000007945 */ /* 0x000fe20003800000 */
[----:B------:R-:W-:Y:S01]  /*5f30*/  ULDC UR9, c[0x0][0xc] ;  /* 0x0000030000097ab9 */ /* 0x000fe20000000800 */
[----:B------:R-:W-:Y:S01]  /*5f40*/  ULDC UR12, c[0x0][0x10] ;  /* 0x00000400000c7ab9 */ /* 0x000fe20000000800 */
[----:B------:R-:W1:Y:S01]  /*5f50*/  S2UR UR8, SR_CgaCtaId ;  /* 0x00000000000879c3 */ /* 0x000e620000008800 */
[----:B------:R-:W-:Y:S01]  /*5f60*/  USHF.L.U32 UR5, UR15, UR5, URZ ;  /* 0x000000050f057299 */ /* 0x000fe2000800063f */
[----:B------:R-:W-:Y:S01]  /*5f70*/  IMAD.MOV.U32 R10, RZ, RZ, 0x1 ;  /* 0x00000001ff0a7424 */ /* 0x000fe200078e00ff */
[----:B------:R-:W-:Y:S01]  /*5f80*/  LOP3.LUT R9, R19, 0x2, RZ, 0xfc, !PT ;  /* 0x0000000213097812 */ /* 0x000fe200078efcff */
[----:B------:R-:W-:Y:S01]  /*5f90*/  IMAD.MOV.U32 R12, RZ, RZ, RZ ;  /* 0x000000ffff0c7224 */ /* 0x000fe200078e00ff */
[----:B------:R-:W-:Y:S01]  /*5fa0*/  ULDC UR4, c[0x0][0x600] ;  /* 0x0001800000047ab9 */ /* 0x000fe20000000800 */
[----:B------:R-:W-:Y:S01]  /*5fb0*/  UMOV UR20, 0x55 ;  /* 0x0000005500147882 */ /* 0x000fe20000000000 */
[----:B------:R-:W-:Y:S01]  /*5fc0*/  UIADD3 UR4, UR4, -0x1, URZ ;  /* 0xffffffff04047890 */ /* 0x000fe2000fffe03f */
[----:B------:R-:W-:Y:S01]  /*5fd0*/  ULDC.64 UR28, c[0x0][0x198] ;  /* 0x00006600001c7ab9 */ /* 0x000fe20000000a00 */
[----:B0-----:R-:W-:-:S05]  /*5fe0*/  VIADD R0, R0, 0x3f ;  /* 0x0000003f00007836 */ /* 0x001fca0000000000 */
[----:B------:R-:W-:Y:S01]  /*5ff0*/  SHF.R.S32.HI R3, RZ, 0x1f, R0 ;  /* 0x0000001fff037819 */ /* 0x000fe20000011400 */
[----:B-1----:R-:W-:-:S03]  /*6000*/  ULOP3.LUT UR10, UR8, 0x1, URZ, 0xc0, !UPT ;  /* 0x00000001080a7892 */ /* 0x002fc6000f8ec03f */
[----:B------:R-:W-:Y:S01]  /*6010*/  LEA.HI R3, R3, R0, RZ, 0x6 ;  /* 0x0000000003037211 */ /* 0x000fe200078f30ff */
[----:B------:R-:W-:Y:S01]  /*6020*/  USHF.L.U32 UR7, UR8, 0xc, URZ ;  /* 0x0000000c08077899 */ /* 0x000fe2000800063f */
[----:B------:R-:W-:Y:S01]  /*6030*/  IMAD.MOV.U32 R0, RZ, RZ, 0x1 ;  /* 0x00000001ff007424 */ /* 0x000fe200078e00ff */
[----:B------:R-:W-:Y:S01]  /*6040*/  USHF.R.U32.HI UR27, URZ, 0x1, UR8 ;  /* 0x000000013f1b7899 */ /* 0x000fe20008011608 */
[----:B------:R-:W-:Y:S01]  /*6050*/  SHF.R.S32.HI R3, RZ, 0x6, R3 ;  /* 0x00000006ff037819 */ /* 0x000fe20000011403 */
[----:B------:R-:W-:Y:S02]  /*6060*/  USHF.L.U32 UR6, UR8, 0x6, URZ ;  /* 0x0000000608067899 */ /* 0x000fe4000800063f */
[----:B------:R-:W-:Y:S02]  /*6070*/  ULOP3.LUT UR8, UR8, 0xfffffffe, URZ, 0xc0, !UPT ;  /* 0xfffffffe08087892 */ /* 0x000fe4000f8ec03f */
[----:B------:R-:W-:Y:S01]  /*6080*/  UISETP.GT.U32.AND UP0, UPT, UR10, 0xffff, UPT ;  /* 0x0000ffff0a00788c */ /* 0x000fe2000bf04070 */
[----:B------:R-:W-:Y:S01]  /*6090*/  VIADD R8, R3, 0x1 ;  /* 0x0000000103087836 */ /* 0x000fe20000000000 */
[----:B------:R-:W-:-:S02]  /*60a0*/  ULOP3.LUT UR13, UR7, 0x1000, URZ, 0xc0, !UPT ;  /* 0x00001000070d7892 */ /* 0x000fc4000f8ec03f */
[----:B------:R-:W-:Y:S02]  /*60b0*/  ULOP3.LUT UR7, URZ, UR11, URZ, 0x33, !UPT ;  /* 0x0000000b3f077292 */ /* 0x000fe4000f8e333f */
[----:B------:R-:W-:Y:S02]  /*60c0*/  USHF.L.U32 UR14, UR15, UR8, URZ ;  /* 0x000000080f0e7299 */ /* 0x000fe4000800063f */
[----:B------:R-:W-:Y:S02]  /*60d0*/  ULOP3.LUT UR11, UR8, 0x1, URZ, 0xfc, !UPT ;  /* 0x00000001080b7892 */ /* 0x000fe4000f8efc3f */
[----:B------:R-:W-:Y:S02]  /*60e0*/  UIMAD.WIDE.U32 UR8, UR9, UR12, URZ ;  /* 0x0000000c090872a5 */ /* 0x000fe4000f8e003f */
[----:B------:R-:W-:Y:S01]  /*60f0*/  USEL UR10, UR10, 0xffff, !UP0 ;  /* 0x0000ffff0a0a7887 */ /* 0x000fe2000c000000 */
[----:B------:R-:W-:Y:S01]  /*6100*/  ULDC UR12, c[0x0][0x14] ;  /* 0x00000500000c7ab9 */ /* 0x000fe20000000800 */
[----:B------:R-:W-:-:S02]  /*6110*/  USHF.L.U32 UR11, UR15, UR11, URZ ;  /* 0x0000000b0f0b7299 */ /* 0x000fc4000800063f */
[----:B------:R-:W-:Y:S02]  /*6120*/  UIMAD.WIDE.U32 UR24, UR8, UR12, URZ ;  /* 0x0000000c081872a5 */ /* 0x000fe4000f8e003f */
[----:B------:R-:W-:Y:S02]  /*6130*/  UIMAD UR15, UR9, UR12, URZ ;  /* 0x0000000c090f72a4 */ /* 0x000fe4000f8e023f */
[----:B------:R-:W-:Y:S02]  /*6140*/  ULOP3.LUT UR10, UR10, 0xffff, URZ, 0xc0, !UPT ;  /* 0x0000ffff0a0a7892 */ /* 0x000fe4000f8ec03f */
[----:B------:R-:W-:Y:S02]  /*6150*/  ULEA UR30, UR27, 0x200, 0xb ;  /* 0x000002001b1e7891 */ /* 0x000fe4000f8e583f */
[----:B------:R-:W-:Y:S02]  /*6160*/  ULOP3.LUT UR6, UR6, 0x40, URZ, 0xc0, !UPT ;  /* 0x0000004006067892 */ /* 0x000fe4000f8ec03f */
[----:B------:R-:W-:-:S02]  /*6170*/  ULOP3.LUT UR13, UR13, 0x1c200, URZ, 0xfc, !UPT ;  /* 0x0001c2000d0d7892 */ /* 0x000fc4000f8efc3f */
[----:B------:R-:W-:Y:S02]  /*6180*/  ULOP3.LUT UR14, UR14, UR11, URZ, 0xfc, !UPT ;  /* 0x0000000b0e0e7292 */ /* 0x000fe4000f8efc3f */
[----:B------:R-:W-:Y:S02]  /*6190*/  UIADD3 UR15, UR25, UR15, URZ ;  /* 0x0000000f190f7290 */ /* 0x000fe4000fffe03f */
[----:B------:R-:W-:-:S12]  /*61a0*/  USHF.L.U32 UR20, UR20, UR10, URZ ;  /* 0x0000000a14147299 */ /* 0x000fd8000800063f */
.L_x_184:
[----:B------:R-:W-:-:S03]  /*61b0*/  UMOV UR8, 0xffffffff ;  /* 0xffffffff00087882 */ /* 0x000fc60000000000 */
[----:B------:R-:W-:Y:S05]  /*61c0*/  BRA.DIV UR8, `(.L_x_174) ;  /* 0x00000016080c7947 */ /* 0x000fea000b800000 */
[----:B------:R-:W-:-:S13]  /*61d0*/  ELECT P6, URZ, PT ;  /* 0x00000000003f782f */ /* 0x000fda00038c0000 */
.L_x_205:
[----:B------:R-:W0:Y:S01]  /*61e0*/  LDC R4, c[0x0][0x28c] ;  /* 0x0000a300ff047b82 */ /* 0x000e220000000800 */
[----:B------:R-:W-:Y:S01]  /*61f0*/  BSSY B1, `(.L_x_175) ;  /* 0x0000039000017945 */ /* 0x000fe20003800000 */
[----:B0-----:R-:W-:-:S13]  /*6200*/  ISETP.LT.OR P6, PT, R4, 0x1, !P6 ;  /* 0x000000010400780c */ /* 0x001fda00077c1670 */
[----:B------:R-:W-:Y:S05]  /*6210*/  @P6 BRA `(.L_x_176) ;  /* 0x0000000000d86947 */ /* 0x000fea0003800000 */
[----:B------:R-:W-:Y:S01]  /*6220*/  LEA R11, R11, UR27, 0x2 ;  /* 0x0000001b0b0b7c11 */ /* 0x000fe2000f8e10ff */
[----:B------:R-:W-:Y:S01]  /*6230*/  IMAD.MOV.U32 R22, RZ, RZ, RZ ;  /* 0x000000ffff167224 */ /* 0x000fe200078e00ff */
[----:B------:R-:W-:Y:S01]  /*6240*/  LEA R20, R20, UR6, 0x7 ;  /* 0x0000000614147c11 */ /* 0x000fe2000f8e38ff */
[----:B------:R-:W-:Y:S02]  /*6250*/  IMAD.MOV.U32 R4, RZ, RZ, R8 ;  /* 0x000000ffff047224 */ /* 0x000fe400078e0008 */
[----:B------:R-:W-:Y:S02]  /*6260*/  IMAD.MOV.U32 R5, RZ, RZ, R0 ;  /* 0x000000ffff057224 */ /* 0x000fe400078e0000 */
[----:B------:R-:W-:Y:S02]  /*6270*/  IMAD.MOV.U32 R6, RZ, RZ, R12 ;  /* 0x000000ffff067224 */ /* 0x000fe400078e000c */
[----:B------:R-:W-:-:S07]  /*6280*/  IMAD.SHL.U32 R15, R11, 0x20, RZ ;  /* 0x000000200b0f7824 */ /* 0x000fce00078e00ff */
.L_x_179:
[----:B------:R-:W0:Y:S01]  /*6290*/  S2R R14, SR_CgaCtaId ;  /* 0x00000000000e7919 */ /* 0x000e220000008800 */
[----:B------:R-:W-:Y:S02]  /*62a0*/  MOV R7, 0x400 ;  /* 0x0000040000077802 */ /* 0x000fe40000000f00 */
[----:B------:R-:W-:-:S13]  /*62b0*/  LOP3.LUT P1, RZ, R18, 0x7f, RZ, 0xc0, !PT ;  /* 0x0000007f12ff7812 */ /* 0x000fda000782c0ff */
[----:B------:R-:W1:Y:S01]  /*62c0*/  @!P1 LDC R11, c[0x0][0x500] ;  /* 0x00014000ff0b9b82 */ /* 0x000e620000000800 */
[----:B0-----:R-:W-:Y:S02]  /*62d0*/  LEA R21, R14, R7, 0x18 ;  /* 0x000000070e157211 */ /* 0x001fe400078ec0ff */
[----:B------:R-:W-:-:S03]  /*62e0*/  SHF.L.U32 R7, R5, 0x1f, RZ ;  /* 0x0000001f05077819 */ /* 0x000fc600000006ff */
[----:B------:R-:W-:-:S04]  /*62f0*/  IMAD R14, R6, 0x8, R21 ;  /* 0x00000008060e7824 */ /* 0x000fc800078e0215 */
[----:B------:R-:W0:Y:S02]  /*6300*/  SYNCS.PHASECHK.TRANS64.TRYWAIT P0, [R14+URZ+0x70], R7 ;  /* 0x000070070e0075a7 */ /* 0x000e24000800017f */
[----:B01----:R-:W-:Y:S05]  /*6310*/  @!P0 BRA `(.L_x_177) ;  /* 0x0000001000d88947 */ /* 0x003fea0003800000 */
.L_x_206:
[----:B0-----:R-:W-:Y:S01]  /*6320*/  PRMT R7, R9, 0x9910, RZ ;  /* 0x0000991009077816 */ /* 0x001fe200000000ff */
[----:B------:R0:W-:Y:S03]  /*6330*/  @!P1 SYNCS.ARRIVE.TRANS64 RZ, [R14+URZ], R11 ;  /* 0x0000000b0eff99a7 */ /* 0x0001e6000800003f */
[----:B------:R-:W-:-:S13]  /*6340*/  ISETP.NE.AND P0, PT, R7, 0x2, PT ;  /* 0x000000020700780c */ /* 0x000fda0003f05270 */
[----:B0-----:R-:W-:Y:S05]  /*6350*/  @P0 BRA `(.L_x_178) ;  /* 0x0000000000040947 */ /* 0x001fea0003800000 */
[----:B------:R-:W-:Y:S01]  /*6360*/  BPT.TRAP 0x1 ;  /* 0x000000040000795c */ /* 0x000fe20000300000 */
.L_x_178:
[----:B------:R-:W-:Y:S01]  /*6370*/  R2UR UR11, R6 ;  /* 0x00000000060b72ca */ /* 0x000fe200000e0000 */
[----:B------:R-:W-:Y:S01]  /*6380*/  VIADD R4, R4, 0xffffffff ;  /* 0xffffffff04047836 */ /* 0x000fe20000000000 */
[----:B------:R-:W-:Y:S01]  /*6390*/  R2UR UR22, R21 ;  /* 0x00000000151672ca */ /* 0x000fe200000e0000 */
[----:B------:R-:W-:Y:S01]  /*63a0*/  UIADD3 UR16, UP0, UR28, 0xf0, URZ ;  /* 0x000000f01c107890 */ /* 0x000fe2000ff1e03f */
[----:B------:R-:W-:Y:S01]  /*63b0*/  R2UR UR23, R15 ;  /* 0x000000000f1772ca */ /* 0x000fe200000e0000 */
[----:B------:R-:W-:Y:S01]  /*63c0*/  UIADD3 UR32, UP1, UR28, 0x1f0, URZ ;  /* 0x000001f01c207890 */ /* 0x000fe2000ff3e03f */
[----:B------:R-:W-:Y:S01]  /*63d0*/  R2UR UR9, R14 ;  /* 0x000000000e0972ca */ /* 0x000fe200000e0000 */
[----:B------:R-:W-:Y:S01]  /*63e0*/  UIADD3.X UR17, URZ, UR29, URZ, UP0, !UPT ;  /* 0x0000001d3f117290 */ /* 0x000fe200087fe43f */
[----:B------:R-:W-:Y:S01]  /*63f0*/  R2UR UR10, R22 ;  /* 0x00000000160a72ca */ /* 0x000fe200000e0000 */
[----:B------:R-:W-:Y:S01]  /*6400*/  UPRMT UR21, URZ, 0x5410, UR20 ;  /* 0x000054103f157896 */ /* 0x000fe20008000014 */
[----:B------:R-:W-:Y:S01]  /*6410*/  R2UR UR12, R13 ;  /* 0x000000000d0c72ca */ /* 0x000fe200000e0000 */
[----:B------:R-:W-:Y:S01]  /*6420*/  VIADD R6, R6, 0x1 ;  /* 0x0000000106067836 */ /* 0x000fe20000000000 */
[----:B------:R-:W-:Y:S01]  /*6430*/  R2UR UR26, R20 ;  /* 0x00000000141a72ca */ /* 0x000fe200000e0000 */
[----:B------:R-:W-:Y:S01]  /*6440*/  ULEA UR8, UR11, UR30, 0xd ;  /* 0x0000001e0b087291 */ /* 0x000fe2000f8e683f */
[----:B------:R-:W-:Y:S01]  /*6450*/  ISETP.GT.AND P1, PT, R4, 0x1, PT ;  /* 0x000000010400780c */ /* 0x000fe20003f24270 */
[----:B------:R-:W-:Y:S01]  /*6460*/  ULEA UR11, UR11, UR13, 0xd ;  /* 0x0000000d0b0b7291 */ /* 0x000fe2000f8e683f */
[----:B------:R-:W-:Y:S01]  /*6470*/  ISETP.NE.AND P0, PT, R6, 0xe, PT ;  /* 0x0000000e0600780c */ /* 0x000fe20003f05270 */
[----:B------:R-:W-:Y:S01]  /*6480*/  UIADD3 UR8, UR22, UR8, URZ ;  /* 0x0000000816087290 */ /* 0x000fe2000fffe03f */
[----:B------:R-:W-:Y:S01]  /*6490*/  VIADD R22, R22, 0x40 ;  /* 0x0000004016167836 */ /* 0x000fe20000000000 */
[----:B------:R-:W-:Y:S01]  /*64a0*/  UIADD3 UR22, UR22, UR11, URZ ;  /* 0x0000000b16167290 */ /* 0x000fe2000fffe03f */
[----:B------:R-:W-:Y:S01]  /*64b0*/  SEL R14, RZ, 0x1, P0 ;  /* 0x00000001ff0e7807 */ /* 0x000fe20000000000 */
[----:B------:R-:W-:Y:S01]  /*64c0*/  UPRMT UR31, URZ, 0x5410, UR14 ;  /* 0x000054103f1f7896 */ /* 0x000fe2000800000e */
[----:B------:R-:W-:Y:S01]  /*64d0*/  SEL R6, R6, RZ, P0 ;  /* 0x000000ff06067207 */ /* 0x000fe20000000000 */
[----:B------:R-:W-:Y:S01]  /*64e0*/  UIADD3.X UR33, URZ, UR29, URZ, UP1, !UPT ;  /* 0x0000001d3f217290 */ /* 0x000fe20008ffe43f */
[----:B------:R-:W-:Y:S01]  /*64f0*/  LOP3.LUT R5, R5, R14, RZ, 0x3c, !PT ;  /* 0x0000000e05057212 */ /* 0x000fe200078e3cff */
[----:B------:R-:W-:Y:S01]  /*6500*/  UMOV UR18, 0x0 ;  /* 0x0000000000127882 */ /* 0x000fe20000000000 */
[----:B------:R-:W-:Y:S01]  /*6510*/  UMOV UR19, 0x10000000 ;  /* 0x1000000000137882 */ /* 0x000fe20000000000 */
[----:B------:R-:W-:-:S02]  /*6520*/  UMOV UR11, UR23 ;  /* 0x00000017000b7c82 */ /* 0x000fc40008000000 */
[----:B------:R0:W-:Y:S02]  /*6530*/  UTMALDG.3D.MULTICAST [UR8], [UR16], UR21, desc[UR18] ;  /* 0x00001208100073b4 */ /* 0x0001e40008011815 */
[----:B0-----:R-:W-:Y:S01]  /*6540*/  UMOV UR8, UR22 ;  /* 0x0000001600087c82 */ /* 0x001fe20008000000 */
[----:B------:R-:W-:Y:S02]  /*6550*/  UMOV UR11, UR26 ;  /* 0x0000001a000b7c82 */ /* 0x000fe40008000000 */
[----:B------:R0:W-:Y:S02]  /*6560*/  UTMALDG.3D.MULTICAST [UR8], [UR32], UR31, desc[UR18] ;  /* 0x00001208200073b4 */ /* 0x0001e4000801181f */
[----:B0-----:R-:W-:Y:S05]  /*6570*/  @P1 BRA `(.L_x_179) ;  /* 0xfffffffc00441947 */ /* 0x001fea000383ffff */
.L_x_176:
[----:B------:R-:W-:Y:S05]  /*6580*/  BSYNC B1 ;  /* 0x0000000000017941 */ /* 0x000fea0003800000 */
.L_x_175:
[----:B------:R-:W-:Y:S01]  /*6590*/  LOP3.LUT P1, RZ, R10, 0xff, RZ, 0xc0, !PT ;  /* 0x000000ff0aff7812 */ /* 0x000fe2000782c0ff */
[C---:B------:R-:W-:Y:S01]  /*65a0*/  IMAD.IADD R12, R3.reuse, 0x1, R12 ;  /* 0x00000001030c7824 */ /* 0x040fe200078e020c */
[----:B------:R-:W-:Y:S01]  /*65b0*/  ULDC.64 UR8, c[0x0][0x650] ;  /* 0x0001940000087ab9 */ /* 0x000fe20000000a00 */
[----:B------:R-:W-:Y:S01]  /*65c0*/  ISETP.GE.U32.AND P2, PT, R3, 0xe, PT ;  /* 0x0000000e0300780c */ /* 0x000fe20003f46070 */
[----:B------:R-:W-:Y:S01]  /*65d0*/  BSSY B1, `(.L_x_180) ;  /* 0x000006b000017945 */ /* 0x000fe20003800000 */
[----:B------:R-:W-:Y:S01]  /*65e0*/  IMAD.MOV.U32 R11, RZ, RZ, -0x1 ;  /* 0xffffffffff0b7424 */ /* 0x000fe200078e00ff */
[----:B------:R-:W-:Y:S01]  /*65f0*/  SHF.R.U32.HI R4, RZ, 0x1, R12 ;  /* 0x00000001ff047819 */ /* 0x000fe2000001160c */
[----:B------:R-:W-:Y:S01]  /*6600*/  IMAD.MOV.U32 R20, RZ, RZ, -0x1 ;  /* 0xffffffffff147424 */ /* 0x000fe200078e00ff */
[----:B------:R-:W-:Y:S01]  /*6610*/  ISETP.GT.U32.AND P0, PT, R12, 0xd, PT ;  /* 0x0000000d0c00780c */ /* 0x000fe20003f04070 */
[----:B------:R-:W-:Y:S01]  /*6620*/  IMAD.MOV.U32 R13, RZ, RZ, -0x1 ;  /* 0xffffffffff0d7424 */ /* 0x000fe200078e00ff */
[----:B------:R-:W-:-:S02]  /*6630*/  PRMT R10, RZ, 0x7610, R10 ;  /* 0x00007610ff0a7816 */ /* 0x000fc4000000000a */
[----:B------:R-:W-:Y:S01]  /*6640*/  ISETP.LT.U32.AND P0, PT, R3, 0xe, P0 ;  /* 0x0000000e0300780c */ /* 0x000fe20000701070 */
[----:B------:R-:W0:Y:S01]  /*6650*/  @P1 S2R R6, SR_CgaCtaId ;  /* 0x0000000000061919 */ /* 0x000e220000008800 */
[----:B------:R-:W-:-:S04]  /*6660*/  @P1 MOV R5, 0x400 ;  /* 0x0000040000051802 */ /* 0x000fc80000000f00 */
[----:B0-----:R-:W-:Y:S01]  /*6670*/  @P1 LEA R6, R6, R5, 0x18 ;  /* 0x0000000506061211 */ /* 0x001fe200078ec0ff */
[----:B------:R-:W-:-:S03]  /*6680*/  IMAD.WIDE.U32 R4, R4, -0x6db6db6d, RZ ;  /* 0x9249249304047825 */ /* 0x000fc600078e00ff */
[----:B------:R0:W-:Y:S01]  /*6690*/  @P1 SYNCS.ARRIVE.TRANS64.A1T0 RZ, [R6+URZ+0xf8], RZ ;  /* 0x0000f8ff06ff19a7 */ /* 0x0001e2000810003f */
[----:B------:R-:W-:Y:S02]  /*66a0*/  IADD3 R16, P1, R16, UR24, RZ ;  /* 0x0000001810107c10 */ /* 0x000fe4000ff3e0ff */
[----:B------:R-:W-:Y:S02]  /*66b0*/  SHF.R.U32.HI R7, RZ, 0x2, R5 ;  /* 0x00000002ff077819 */ /* 0x000fe40000011605 */
[----:B------:R-:W-:Y:S02]  /*66c0*/  SEL R5, RZ, 0x1, !P0 ;  /* 0x00000001ff057807 */ /* 0x000fe40004000000 */
[----:B------:R-:W-:Y:S01]  /*66d0*/  IADD3.X R17, R17, UR15, RZ, P1, !PT ;  /* 0x0000000f11117c10 */ /* 0x000fe20008ffe4ff */
[----:B------:R-:W-:Y:S01]  /*66e0*/  IMAD R12, R7, -0xe, R12 ;  /* 0xfffffff2070c7824 */ /* 0x000fe200078e020c */
[----:B------:R-:W-:Y:S02]  /*66f0*/  ISETP.GE.U32.AND P0, PT, R16, UR8, PT ;  /* 0x0000000810007c0c */ /* 0x000fe4000bf06070 */
[----:B------:R-:W-:-:S02]  /*6700*/  LOP3.LUT R0, R0, R5, RZ, 0x3c, !PT ;  /* 0x0000000500007212 */ /* 0x000fc400078e3cff */
[----:B------:R-:W-:Y:S02]  /*6710*/  ISETP.GE.U32.AND.EX P0, PT, R17, UR9, PT, P0 ;  /* 0x0000000911007c0c */ /* 0x000fe4000bf06100 */
[----:B------:R-:W-:Y:S02]  /*6720*/  @P2 LOP3.LUT R0, R0, 0x1, R7, 0x78, !PT ;  /* 0x0000000100002812 */ /* 0x000fe400078e7807 */
[----:B------:R-:W-:-:S09]  /*6730*/  PRMT R4, RZ, 0x7610, R4 ;  /* 0x00007610ff047816 */ /* 0x000fd20000000004 */
[----:B0-----:R-:W-:Y:S05]  /*6740*/  @P0 BRA `(.L_x_181) ;  /* 0x00000004004c0947 */ /* 0x001fea0003800000 */
[----:B------:R-:W0:Y:S01]  /*6750*/  S2R R14, SR_CTAID.X ;  /* 0x00000000000e7919 */ /* 0x000e220000002500 */
[----:B------:R-:W-:Y:S01]  /*6760*/  ULDC.64 UR8, c[0x0][0x628] ;  /* 0x00018a0000087ab9 */ /* 0x000fe20000000a00 */
[----:B------:R-:W1:Y:S01]  /*6770*/  LDC R15, c[0x0][0x144] ;  /* 0x00005100ff0f7b82 */ /* 0x000e620000000800 */
[----:B------:R-:W-:Y:S01]  /*6780*/  ISETP.NE.U32.AND P0, PT, RZ, UR8, PT ;  /* 0x00000008ff007c0c */ /* 0x000fe2000bf05070 */
[----:B------:R-:W2:Y:S01]  /*6790*/  S2R R11, SR_CTAID.Y ;  /* 0x00000000000b7919 */ /* 0x000ea20000002600 */
[----:B------:R-:W-:Y:S01]  /*67a0*/  ULDC UR10, c[0x0][0x150] ;  /* 0x00005400000a7ab9 */ /* 0x000fe20000000800 */
[----:B------:R-:W-:Y:S01]  /*67b0*/  ULDC UR11, c[0x0][0x630] ;  /* 0x00018c00000b7ab9 */ /* 0x000fe20000000800 */
[----:B------:R-:W-:Y:S01]  /*67c0*/  ISETP.NE.AND.EX P0, PT, RZ, UR9, PT, P0 ;  /* 0x00000009ff007c0c */ /* 0x000fe2000bf05300 */
[----:B------:R-:W-:Y:S01]  /*67d0*/  IMAD.MOV.U32 R4, RZ, RZ, R16 ;  /* 0x000000ffff047224 */ /* 0x000fe200078e0010 */
[----:B0-----:R-:W-:-:S05]  /*67e0*/  I2FP.F32.U32 R5, R14 ;  /* 0x0000000e00057245 */ /* 0x001fca0000201000 */
[----:B------:R-:W-:Y:S01]  /*67f0*/  FMUL R20, R5, UR10 ;  /* 0x0000000a05147c20 */ /* 0x000fe20008400000 */
[----:B------:R-:W-:-:S05]  /*6800*/  IMAD.MOV.U32 R5, RZ, RZ, R17 ;  /* 0x000000ffff057224 */ /* 0x000fca00078e0011 */
[----:B--2---:R-:W-:Y:S05]  /*6810*/  @!P0 BRA `(.L_x_182) ;  /* 0x0000000000288947 */ /* 0x004fea0003800000 */
[----:B------:R-:W-:Y:S02]  /*6820*/  ULDC UR10, c[0x0][0x634] ;  /* 0x00018d00000a7ab9 */ /* 0x000fe40000000800 */
[----:B------:R-:W-:-:S05]  /*6830*/  IADD3 R5, P0, R16, UR10, RZ ;  /* 0x0000000a10057c10 */ /* 0x000fca000ff1e0ff */
[----:B------:R-:W-:-:S04]  /*6840*/  IMAD.X R13, RZ, RZ, R17, P0 ;  /* 0x000000ffff0d7224 */ /* 0x000fc800000e0611 */
[----:B------:R-:W-:-:S04]  /*6850*/  IMAD.WIDE.U32 R6, R13, UR8, RZ ;  /* 0x000000080d067c25 */ /* 0x000fc8000f8e00ff */
[----:B------:R-:W-:-:S04]  /*6860*/  IMAD.WIDE.U32 R6, P0, R5, UR9, R6 ;  /* 0x0000000905067c25 */ /* 0x000fc8000f800006 */
[----:B------:R-:W-:-:S04]  /*6870*/  IMAD.WIDE.U32 R4, R5, UR8, RZ ;  /* 0x0000000805047c25 */ /* 0x000fc8000f8e00ff */
[----:B------:R-:W-:Y:S01]  /*6880*/  IMAD.MOV.U32 R4, RZ, RZ, R7 ;  /* 0x000000ffff047224 */ /* 0x000fe200078e0007 */
[----:B------:R-:W-:Y:S01]  /*6890*/  IADD3 RZ, P1, R5, R6, RZ ;  /* 0x0000000605ff7210 */ /* 0x000fe20007f3e0ff */
[----:B------:R-:W-:-:S04]  /*68a0*/  IMAD.X R5, RZ, RZ, RZ, P0 ;  /* 0x000000ffff057224 */ /* 0x000fc800000e06ff */
[----:B------:R-:W-:-:S08]  /*68b0*/  IMAD.WIDE.U32.X R4, R13, UR9, R4, P1 ;  /* 0x000000090d047c25 */ /* 0x000fd000088e0404 */
.L_x_182:
[--C-:B------:R-:W-:Y:S01]  /*68c0*/  SHF.R.U64 R13, R4, UR11, R5.reuse ;  /* 0x0000000b040d7c19 */ /* 0x100fe20008001205 */
[----:B------:R-:W0:Y:S01]  /*68d0*/  F2I.U32.TRUNC.NTZ R20, R20 ;  /* 0x0000001400147305 */ /* 0x000e22000020f000 */
[----:B------:R-:W-:Y:S01]  /*68e0*/  SHF.R.U32.HI R4, RZ, UR11, R5 ;  /* 0x0000000bff047c19 */ /* 0x000fe20008011605 */
[----:B------:R-:W-:Y:S01]  /*68f0*/  ULDC.64 UR8, c[0x0][0x620] ;  /* 0x0001880000087ab9 */ /* 0x000fe20000000a00 */
[----:B------:R-:W-:Y:S01]  /*6900*/  IADD3 R7, P0, RZ, -R13, RZ ;  /* 0x8000000dff077210 */ /* 0x000fe20007f1e0ff */
[----:B------:R-:W-:Y:S01]  /*6910*/  ULDC.64 UR10, c[0x0][0x640] ;  /* 0x00019000000a7ab9 */ /* 0x000fe20000000a00 */
[----:B------:R-:W2:Y:S03]  /*6920*/  LDC R22, c[0x0][0x148] ;  /* 0x00005200ff167b82 */ /* 0x000ea60000000800 */
[----:B------:R-:W-:Y:S01]  /*6930*/  IMAD.X R4, RZ, RZ, ~R4, P0 ;  /* 0x000000ffff047224 */ /* 0x000fe200000e0e04 */
[----:B------:R-:W-:-:S03]  /*6940*/  ISETP.NE.U32.AND P0, PT, RZ, UR10, PT ;  /* 0x0000000aff007c0c */ /* 0x000fc6000bf05070 */
[----:B------:R-:W-:Y:S01]  /*6950*/  IMAD R6, R4, UR8, RZ ;  /* 0x0000000804067c24 */ /* 0x000fe2000f8e02ff */
[----:B------:R-:W-:Y:S01]  /*6960*/  ISETP.NE.AND.EX P0, PT, RZ, UR11, PT, P0 ;  /* 0x0000000bff007c0c */ /* 0x000fe2000bf05300 */
[----:B------:R-:W-:Y:S01]  /*6970*/  IMAD.WIDE.U32 R4, R7, UR8, R16 ;  /* 0x0000000807047c25 */ /* 0x000fe2000f8e0010 */
[----:B------:R-:W-:-:S03]  /*6980*/  ULDC UR8, c[0x0][0x618] ;  /* 0x0001860000087ab9 */ /* 0x000fc60000000800 */
[----:B------:R-:W-:Y:S01]  /*6990*/  IMAD R7, R7, UR9, R6 ;  /* 0x0000000907077c24 */ /* 0x000fe2000f8e0206 */
[----:B------:R-:W-:Y:S01]  /*69a0*/  ULDC UR9, c[0x0][0x154] ;  /* 0x0000550000097ab9 */ /* 0x000fe20000000800 */
[----:B0-----:R-:W-:Y:S02]  /*69b0*/  IMAD.MOV R6, RZ, RZ, -R20 ;  /* 0x000000ffff067224 */ /* 0x001fe400078e0a14 */
[----:B------:R-:W-:Y:S02]  /*69c0*/  IMAD.IADD R5, R5, 0x1, R7 ;  /* 0x0000000105057824 */ /* 0x000fe400078e0207 */
[----:B-1----:R-:W-:Y:S01]  /*69d0*/  IMAD R14, R15, R6, R14 ;  /* 0x000000060f0e7224 */ /* 0x002fe200078e020e */
[----:B------:R-:W-:Y:S02]  /*69e0*/  I2FP.F32.U32 R6, R11 ;  /* 0x0000000b00067245 */ /* 0x000fe40000201000 */
[--C-:B------:R-:W-:Y:S02]  /*69f0*/  SHF.R.U64 R15, R4, UR8, R5.reuse ;  /* 0x00000008040f7c19 */ /* 0x100fe40008001205 */
[----:B------:R-:W-:Y:S01]  /*6a00*/  SHF.R.U32.HI R4, RZ, UR8, R5 ;  /* 0x00000008ff047c19 */ /* 0x000fe20008011605 */
[----:B------:R-:W-:Y:S01]  /*6a10*/  FMUL R6, R6, UR9 ;  /* 0x0000000906067c20 */ /* 0x000fe20008400000 */
[----:B------:R-:W-:-:S02]  /*6a20*/  ULDC UR8, c[0x0][0x608] ;  /* 0x0001820000087ab9 */ /* 0x000fc40000000800 */
[--C-:B------:R-:W-:Y:S01]  /*6a30*/  SHF.R.U64 R21, R15, UR8, R4.reuse ;  /* 0x000000080f157c19 */ /* 0x100fe20008001204 */
[----:B------:R0:W1:Y:S01]  /*6a40*/  F2I.U32.TRUNC.NTZ R24, R6 ;  /* 0x0000000600187305 */ /* 0x000062000020f000 */
[----:B------:R-:W-:Y:S01]  /*6a50*/  SHF.R.U32.HI R4, RZ, UR8, R4 ;  /* 0x00000008ff047c19 */ /* 0x000fe20008011604 */
[----:B------:R-:W-:-:S03]  /*6a60*/  ULDC UR8, c[0x0][0x658] ;  /* 0x0001960000087ab9 */ /* 0x000fc60000000800 */
[--C-:B------:R-:W-:Y:S02]  /*6a70*/  SHF.R.U64 R20, R21, UR8, R4.reuse ;  /* 0x0000000815147c19 */ /* 0x100fe40008001204 */
[----:B------:R-:W-:-:S03]  /*6a80*/  SHF.R.U32.HI R23, RZ, UR8, R4 ;  /* 0x00000008ff177c19 */ /* 0x000fc60008011604 */
[----:B------:R-:W-:Y:S02]  /*6a90*/  IMAD.MOV.U32 R4, RZ, RZ, R20 ;  /* 0x000000ffff047224 */ /* 0x000fe400078e0014 */
[----:B------:R-:W-:Y:S01]  /*6aa0*/  IMAD.MOV.U32 R5, RZ, RZ, R23 ;  /* 0x000000ffff057224 */ /* 0x000fe200078e0017 */
[----:B0-----:R-:W-:Y:S06]  /*6ab0*/  @!P0 BRA `(.L_x_183) ;  /* 0x0000000000288947 */ /* 0x001fec0003800000 */
        /* <DEDUP_REMOVED lines=10> */
.L_x_183:
[----:B------:R-:W-:Y:S01]  /*6b60*/  ISETP.NE.AND P0, PT, R2, 0x1, PT ;  /* 0x000000010200780c */ /* 0x000fe20003f05270 */
[----:B------:R-:W-:Y:S01]  /*6b70*/  ULDC UR8, c[0x0][0x648] ;  /* 0x0001920000087ab9 */ /* 0x000fe20000000800 */
[----:B-1----:R-:W-:Y:S01]  /*6b80*/  IMAD.MOV R24, RZ, RZ, -R24 ;  /* 0x000000ffff187224 */ /* 0x002fe200078e0a18 */
[----:B------:R-:W-:Y:S01]  /*6b90*/  SHF.R.U64 R4, R4, UR8, R5 ;  /* 0x0000000804047c19 */ /* 0x000fe20008001205 */
[----:B------:R-:W-:Y:S01]  /*6ba0*/  ULDC UR8, c[0x0][0x638] ;  /* 0x00018e0000087ab9 */ /* 0x000fe20000000800 */
[----:B------:R-:W-:Y:S01]  /*6bb0*/  LOP3.LUT R21, R21, UR7, RZ, 0xc0, !PT ;  /* 0x0000000715157c12 */ /* 0x000fe2000f8ec0ff */
[----:B------:R-:W-:Y:S02]  /*6bc0*/  ULDC UR9, c[0x0][0x610] ;  /* 0x0001840000097ab9 */ /* 0x000fe40000000800 */
[----:B------:R-:W-:Y:S02]  /*6bd0*/  IMAD.MOV R5, RZ, RZ, -R4 ;  /* 0x000000ffff057224 */ /* 0x000fe400078e0a04 */
[----:B------:R-:W-:-:S02]  /*6be0*/  IMAD R21, R4, UR5, R21 ;  /* 0x0000000504157c24 */ /* 0x000fc4000f8e0215 */
[----:B------:R-:W-:Y:S01]  /*6bf0*/  IMAD R20, R5, UR8, R20 ;  /* 0x0000000805147c24 */ /* 0x000fe2000f8e0214 */
[----:B------:R-:W-:Y:S01]  /*6c00*/  ULDC UR8, c[0x0][0x600] ;  /* 0x0001800000087ab9 */ /* 0x000fe20000000800 */
[----:B--2---:R-:W-:Y:S01]  /*6c10*/  @P0 IMAD R14, R22, R24, R11 ;  /* 0x00000018160e0224 */ /* 0x004fe200078e020b */
[----:B------:R-:W-:Y:S01]  /*6c20*/  LOP3.LUT R11, R15, UR4, RZ, 0xc0, !PT ;  /* 0x000000040f0b7c12 */ /* 0x000fe2000f8ec0ff */
[----:B------:R-:W-:Y:S02]  /*6c30*/  IMAD.MOV.U32 R4, RZ, RZ, 0x1 ;  /* 0x00000001ff047424 */ /* 0x000fe400078e00ff */
[----:B------:R-:W-:Y:S02]  /*6c40*/  IMAD R14, R21, UR9, R14 ;  /* 0x00000009150e7c24 */ /* 0x000fe4000f8e020e */
[----:B------:R-:W-:-:S05]  /*6c50*/  IMAD R11, R20, UR8, R11 ;  /* 0x00000008140b7c24 */ /* 0x000fca000f8e020b */
[----:B------:R-:W-:Y:S02]  /*6c60*/  SEL R20, R11, R14, !P0 ;  /* 0x0000000e0b147207 */ /* 0x000fe40004000000 */
[----:B------:R-:W-:-:S07]  /*6c70*/  SEL R11, R14, R11, !P0 ;  /* 0x0000000b0e0b7207 */ /* 0x000fce0004000000 */
.L_x_181:
[----:B------:R-:W-:Y:S05]  /*6c80*/  BSYNC B1 ;  /* 0x0000000000017941 */ /* 0x000fea0003800000 */
.L_x_180:
[----:B------:R-:W-:-:S13]  /*6c90*/  LOP3.LUT P0, RZ, R4, 0xff, RZ, 0xc0, !PT ;  /* 0x000000ff04ff7812 */ /* 0x000fda000780c0ff */
[----:B------:R-:W-:Y:S05]  /*6ca0*/  @P0 BRA `(.L_x_184) ;  /* 0xfffffff400400947 */ /* 0x000fea000383ffff */
[----:B------:R-:W-:Y:S05]  /*6cb0*/  BSYNC B0 ;  /* 0x0000000000007941 */ /* 0x000fea0003800000 */
.L_x_173:
[----:B------:R-:W-:-:S03]  /*6cc0*/  UMOV UR8, 0xffffffff ;  /* 0xffffffff00087882 */ /* 0x000fc60000000000 */
[----:B------:R-:W-:Y:S05]  /*6cd0*/  BRA.DIV UR8, `(.L_x_185) ;  /* 0x0000000a087c7947 */ /* 0x000fea000b800000 */
[----:B------:R-:W-:-:S13]  /*6ce0*/  ELECT P6, URZ, PT ;  /* 0x00000000003f782f */ /* 0x000fda00038c0000 */
.L_x_209:
[----:B------:R-:W-:Y:S04]  /*6cf0*/  BSSY B0, `(.L_x_186) ;  /* 0x0000085000007945 */ /* 0x000fe80003800000 */
[----:B------:R-:W-:Y:S05]  /*6d00*/  @!P6 BRA `(.L_x_187) ;  /* 0x00000008000ce947 */ /* 0x000fea0003800000 */
[----:B------:R-:W-:-:S04]  /*6d10*/  LOP3.LUT R19, R19, 0x2, RZ, 0xfc, !PT ;  /* 0x0000000213137812 */ /* 0x000fc800078efcff */
[----:B------:R-:W-:-:S13]  /*6d20*/  ISETP.NE.AND P0, PT, R19, 0x3, PT ;  /* 0x000000031300780c */ /* 0x000fda0003f05270 */
[----:B------:R-:W-:Y:S05]  /*6d30*/  @!P0 BRA `(.L_x_188) ;  /* 0x0000000000048947 */ /* 0x000fea0003800000 */
[----:B------:R-:W-:Y:S01]  /*6d40*/  BPT.TRAP 0x1 ;  /* 0x000000040000795c */ /* 0x000fe20000300000 */
.L_x_188:
[----:B------:R-:W0:Y:S01]  /*6d50*/  S2R R3, SR_CgaCtaId ;  /* 0x0000000000037919 */ /* 0x000e220000008800 */
[----:B------:R-:W-:-:S04]  /*6d60*/  MOV R2, 0x400 ;  /* 0x0000040000027802 */ /* 0x000fc80000000f00 */
[----:B0-----:R-:W-:Y:S02]  /*6d70*/  LEA R3, R3, R2, 0x18 ;  /* 0x0000000203037211 */ /* 0x001fe400078ec0ff */
[----:B------:R-:W-:-:S03]  /*6d80*/  SHF.L.U32 R2, R0, 0x1f, RZ ;  /* 0x0000001f00027819 */ /* 0x000fc600000006ff */
[----:B------:R-:W-:-:S04]  /*6d90*/  VIADD R3, R3, 0x70 ;  /* 0x0000007003037836 */ /* 0x000fc80000000000 */
[C---:B------:R-:W-:Y:S02]  /*6da0*/  IMAD R7, R12.reuse, 0x8, R3 ;  /* 0x000000080c077824 */ /* 0x040fe400078e0203 */
[----:B------:R-:W-:Y:S02]  /*6db0*/  VIADD R12, R12, 0x1 ;  /* 0x000000010c0c7836 */ /* 0x000fe40000000000 */
[----:B------:R-:W0:Y:S03]  /*6dc0*/  SYNCS.PHASECHK.TRANS64.TRYWAIT P0, [R7+URZ], R2 ;  /* 0x00000002070075a7 */ /* 0x000e26000800017f */
[----:B------:R-:W-:-:S04]  /*6dd0*/  ISETP.NE.AND P1, PT, R12, 0xe, PT ;  /* 0x0000000e0c00780c */ /* 0x000fc80003f25270 */
[----:B------:R-:W-:Y:S02]  /*6de0*/  SEL R5, RZ, 0x1, P1 ;  /* 0x00000001ff057807 */ /* 0x000fe40000800000 */
[----:B------:R-:W-:Y:S02]  /*6df0*/  SEL R12, R12, RZ, P1 ;  /* 0x000000ff0c0c7207 */ /* 0x000fe40000800000 */
[----:B------:R-:W-:-:S03]  /*6e00*/  LOP3.LUT R5, R0, R5, RZ, 0x3c, !PT ;  /* 0x0000000500057212 */ /* 0x000fc600078e3cff */
[----:B------:R-:W-:Y:S01]  /*6e10*/  IMAD R9, R12, 0x8, R3 ;  /* 0x000000080c097824 */ /* 0x000fe200078e0203 */
[----:B------:R-:W-:Y:S01]  /*6e20*/  SHF.L.U32 R4, R5, 0x1f, RZ ;  /* 0x0000001f05047819 */ /* 0x000fe200000006ff */
[----:B0-----:R-:W-:Y:S06]  /*6e30*/  @!P0 BRA `(.L_x_189) ;  /* 0x0000000800448947 */ /* 0x001fec0003800000 */
.L_x_210:
[----:B------:R-:W1:Y:S01]  /*6e40*/  SYNCS.PHASECHK.TRANS64.TRYWAIT P0, [R9+URZ], R4 ;  /* 0x00000004090075a7 */ /* 0x000e62000800017f */
[----:B------:R-:W-:-:S05]  /*6e50*/  VIADD R0, R12, 0x1 ;  /* 0x000000010c007836 */ /* 0x000fca0000000000 */
[----:B------:R-:W-:-:S04]  /*6e60*/  ISETP.NE.AND P1, PT, R0, 0xe, PT ;  /* 0x0000000e0000780c */ /* 0x000fc80003f25270 */
[----:B0-----:R-:W-:Y:S02]  /*6e70*/  SEL R2, RZ, 0x1, P1 ;  /* 0x00000001ff027807 */ /* 0x001fe40000800000 */
[----:B------:R-:W-:Y:S02]  /*6e80*/  SEL R0, R0, RZ, P1 ;  /* 0x000000ff00007207 */ /* 0x000fe40000800000 */
[----:B------:R-:W-:-:S03]  /*6e90*/  LOP3.LUT R7, R5, R2, RZ, 0x3c, !PT ;  /* 0x0000000205077212 */ /* 0x000fc600078e3cff */
[----:B------:R-:W-:Y:S01]  /*6ea0*/  IMAD R6, R0, 0x8, R3 ;  /* 0x0000000800067824 */ /* 0x000fe200078e0203 */
[----:B------:R-:W-:Y:S01]  /*6eb0*/  SHF.L.U32 R5, R7, 0x1f, RZ ;  /* 0x0000001f07057819 */ /* 0x000fe200000006ff */
[----:B-1----:R-:W-:Y:S06]  /*6ec0*/  @!P0 BRA `(.L_x_190) ;  /* 0x0000000800348947 */ /* 0x002fec0003800000 */
.L_x_211:
[----:B------:R-:W1:Y:S01]  /*6ed0*/  SYNCS.PHASECHK.TRANS64.TRYWAIT P0, [R6+URZ], R5 ;  /* 0x00000005060075a7 */ /* 0x000e62000800017f */
[----:B------:R-:W-:-:S05]  /*6ee0*/  VIADD R0, R0, 0x1 ;  /* 0x0000000100007836 */ /* 0x000fca0000000000 */
[----:B------:R-:W-:-:S04]  /*6ef0*/  ISETP.NE.AND P1, PT, R0, 0xe, PT ;  /* 0x0000000e0000780c */ /* 0x000fc80003f25270 */
[----:B------:R-:W-:Y:S02]  /*6f00*/  SEL R2, RZ, 0x1, P1 ;  /* 0x00000001ff027807 */ /* 0x000fe40000800000 */
[----:B------:R-:W-:Y:S02]  /*6f10*/  SEL R0, R0, RZ, P1 ;  /* 0x000000ff00007207 */ /* 0x000fe40000800000 */
[----:B------:R-:W-:-:S03]  /*6f20*/  LOP3.LUT R7, R7, R2, RZ, 0x3c, !PT ;  /* 0x0000000207077212 */ /* 0x000fc600078e3cff */
[----:B0-----:R-:W-:Y:S01]  /*6f30*/  IMAD R9, R0, 0x8, R3 ;  /* 0x0000000800097824 */ /* 0x001fe200078e0203 */
[----:B------:R-:W-:Y:S01]  /*6f40*/  SHF.L.U32 R4, R7, 0x1f, RZ ;  /* 0x0000001f07047819 */ /* 0x000fe200000006ff */
[----:B-1----:R-:W-:Y:S06]  /*6f50*/  @!P0 BRA `(.L_x_191) ;  /* 0x0000000800248947 */ /* 0x002fec0003800000 */
.L_x_212:
        /* <DEDUP_REMOVED lines=9> */
.L_x_213:
        /* <DEDUP_REMOVED lines=9> */
.L_x_214:
        /* <DEDUP_REMOVED lines=9> */
.L_x_215:
        /* <DEDUP_REMOVED lines=9> */
.L_x_216:
        /* <DEDUP_REMOVED lines=9> */
.L_x_217:
        /* <DEDUP_REMOVED lines=9> */
.L_x_218:
        /* <DEDUP_REMOVED lines=9> */
.L_x_219:
        /* <DEDUP_REMOVED lines=9> */
.L_x_220:
        /* <DEDUP_REMOVED lines=9> */
.L_x_221:
[----:B------:R-:W1:Y:S01]  /*7470*/  SYNCS.PHASECHK.TRANS64.TRYWAIT P0, [R6+URZ], R5 ;  /* 0x00000005060075a7 */ /* 0x000e62000800017f */
[----:B------:R-:W-:-:S05]  /*7480*/  VIADD R0, R0, 0x1 ;  /* 0x0000000100007836 */ /* 0x000fca0000000000 */
[----:B------:R-:W-:-:S04]  /*7490*/  ISETP.NE.AND P1, PT, R0, 0xe, PT ;  /* 0x0000000e0000780c */ /* 0x000fc80003f25270 */
[----:B------:R-:W-:Y:S02]  /*74a0*/  SEL R2, RZ, 0x1, P1 ;  /* 0x00000001ff027807 */ /* 0x000fe40000800000 */
[----:B------:R-:W-:Y:S02]  /*74b0*/  SEL R0, R0, RZ, P1 ;  /* 0x000000ff00007207 */ /* 0x000fe40000800000 */
[----:B------:R-:W-:Y:S01]  /*74c0*/  LOP3.LUT R2, R7, R2, RZ, 0x3c, !PT ;  /* 0x0000000207027212 */ /* 0x000fe200078e3cff */
[----:B-1----:R-:W-:Y:S06]  /*74d0*/  @!P0 BRA `(.L_x_201) ;  /* 0x00000004008c8947 */ /* 0x002fec0003800000 */
.L_x_222:
[----:B------:R-:W-:Y:S01]  /*74e0*/  IMAD R3, R0, 0x8, R3 ;  /* 0x0000000800037824 */ /* 0x000fe200078e0203 */
[----:B------:R-:W-:-:S07]  /*74f0*/  SHF.L.U32 R0, R2, 0x1f, RZ ;  /* 0x0000001f02007819 */ /* 0x000fce00000006ff */
.L_x_202:
[----:B--2---:R2:W3:Y:S02]  /*7500*/  SYNCS.PHASECHK.TRANS64.TRYWAIT P0, [R3+URZ], R0 ;  /* 0x00000000030075a7 */ /* 0x0044e4000800017f */
[----:B---3--:R-:W-:Y:S05]  /*7510*/  @!P0 NANOSLEEP.SYNCS 0x989680 ;  /* 0x009896800000895d */ /* 0x008fea0003900000 */
[----:B------:R-:W3:Y:S02]  /*7520*/  @!P0 SYNCS.PHASECHK.TRANS64 P0, [R3+URZ], R0 ;  /* 0x00000000030085a7 */ /* 0x000ee4000800007f */
[----:B---3--:R-:W-:Y:S05]  /*7530*/  @!P0 BRA `(.L_x_202) ;  /* 0xfffffffc00f08947 */ /* 0x008fea000383ffff */
.L_x_187:
[----:B------:R-:W-:Y:S05]  /*7540*/  BSYNC B0 ;  /* 0x0000000000007941 */ /* 0x000fea0003800000 */
.L_x_186:
[----:B------:R-:W-:Y:S05]  /*7550*/  EXIT ;  /* 0x000000000000794d */ /* 0x000fea0003800000 */
.L_x_22:
[----:B---3--:R3:W4:Y:S02]  /*7560*/  SYNCS.PHASECHK.TRANS64.TRYWAIT P1, [R3+URZ], R0 ;  /* 0x00000000030075a7 */ /* 0x008724000802017f */
[----:B----4-:R-:W-:Y:S05]  /*7570*/  @!P1 NANOSLEEP.SYNCS 0x989680 ;  /* 0x009896800000995d */ /* 0x010fea0003900000 */
[----:B------:R-:W4:Y:S02]  /*7580*/  @!P1 SYNCS.PHASECHK.TRANS64 P1, [R3+URZ], R0 ;  /* 0x00000000030095a7 */ /* 0x000f24000802007f */
[----:B----4-:R-:W-:Y:S05]  /*7590*/  @!P1 BRA `(.L_x_22) ;  /* 0xfffffffc00f09947 */ /* 0x010fea000383ffff */
[----:B------:R-:W-:Y:S05]  /*75a0*/  BRA `(.L_x_21) ;  /* 0xffffffa000347947 */ /* 0x000fea000383ffff */
.L_x_27:
[----:B-1----:R1:W2:Y:S02]  /*75b0*/  SYNCS.PHASECHK.TRANS64.TRYWAIT P1, [R5+URZ], R4 ;  /* 0x00000004050075a7 */ /* 0x0022a4000802017f */
[----:B--2---:R-:W-:Y:S05]  /*75c0*/  @!P1 NANOSLEEP.SYNCS 0x989680 ;  /* 0x009896800000995d */ /* 0x004fea0003900000 */
[----:B------:R-:W2:Y:S02]  /*75d0*/  @!P1 SYNCS.PHASECHK.TRANS64 P1, [R5+URZ], R4 ;  /* 0x00000004050095a7 */ /* 0x000ea4000802007f */
[----:B--2---:R-:W-:Y:S05]  /*75e0*/  @!P1 BRA `(.L_x_27) ;  /* 0xfffffffc00f09947 */ /* 0x004fea000383ffff */
[----:B------:R-:W-:Y:S05]  /*75f0*/  BRA `(.L_x_26) ;  /* 0xffffffa000e47947 */ /* 0x000fea000383ffff */
.L_x_174:
[----:B------:R-:W-:Y:S01]  /*7600*/  BSSY B1, `(.L_x_203) ;  /* 0x0000006000017945 */ /* 0x000fe20003800000 */
[----:B------:R-:W-:-:S07]  /*7610*/  IMAD.MOV.U32 R15, RZ, RZ, -0x1 ;  /* 0xffffffffff0f7424 */ /* 0x000fce00078e00ff */
[----:B------:R-:W-:Y:S05]  /*7620*/  WARPSYNC.COLLECTIVE R15, `(.L_x_204) ;  /* 0x000000000f0c7348 */ /* 0x000fea0003c00000 */
[----:B------:R-:W-:Y:S02]  /*7630*/  ELECT P6, UR62, PT ;  /* 0x00000000003e782f */ /* 0x000fe400038c0000 */
[----:B------:R-:W-:Y:S01]  /*7640*/  MOV R14, UR62 ;  /* 0x0000003e000e7c02 */ /* 0x000fe20008000f00 */
[----:B------:R-:W-:Y:S10]  /*7650*/  ENDCOLLECTIVE ;  /* 0x000000000000791b */ /* 0x000ff40003800000 */
.L_x_204:
[----:B------:R-:W-:Y:S05]  /*7660*/  BSYNC B1 ;  /* 0x0000000000017941 */ /* 0x000fea0003800000 */
.L_x_203:
[----:B------:R-:W-:Y:S05]  /*7670*/  BRA `(.L_x_205) ;  /* 0xffffffe800d87947 */ /* 0x000fea000383ffff */
.L_x_177:
[----:B0-----:R0:W1:Y:S02]  /*7680*/  SYNCS.PHASECHK.TRANS64.TRYWAIT P0, [R14+URZ+0x70], R7 ;  /* 0x000070070e0075a7 */ /* 0x001064000800017f */
[----:B-1----:R-:W-:Y:S05]  /*7690*/  @!P0 NANOSLEEP.SYNCS 0x989680 ;  /* 0x009896800000895d */ /* 0x002fea0003900000 */
[----:B------:R-:W1:Y:S02]  /*76a0*/  @!P0 SYNCS.PHASECHK.TRANS64 P0, [R14+URZ+0x70], R7 ;  /* 0x000070070e0085a7 */ /* 0x000e64000800007f */
[----:B-1----:R-:W-:Y:S05]  /*76b0*/  @!P0 BRA `(.L_x_177) ;  /* 0xfffffffc00f08947 */ /* 0x002fea000383ffff */
[----:B------:R-:W-:Y:S05]  /*76c0*/  BRA `(.L_x_206) ;  /* 0xffffffec00147947 */ /* 0x000fea000383ffff */
.L_x_185:
[----:B------:R-:W-:Y:S01]  /*76d0*/  BSSY B0, `(.L_x_207) ;  /* 0x0000006000007945 */ /* 0x000fe20003800000 */
[----:B------:R-:W-:-:S07]  /*76e0*/  IMAD.MOV.U32 R15, RZ, RZ, -0x1 ;  /* 0xffffffffff0f7424 */ /* 0x000fce00078e00ff */
[----:B------:R-:W-:Y:S05]  /*76f0*/  WARPSYNC.COLLECTIVE R15, `(.L_x_208) ;  /* 0x000000000f0c7348 */ /* 0x000fea0003c00000 */
[----:B------:R-:W-:Y:S02]  /*7700*/  ELECT P6, UR62, PT ;  /* 0x00000000003e782f */ /* 0x000fe400038c0000 */
[----:B------:R-:W-:Y:S01]  /*7710*/  MOV R14, UR62 ;  /* 0x0000003e000e7c02 */ /* 0x000fe20008000f00 */
[----:B------:R-:W-:Y:S10]  /*7720*/  ENDCOLLECTIVE ;  /* 0x000000000000791b */ /* 0x000ff40003800000 */
.L_x_208:
[----:B------:R-:W-:Y:S05]  /*7730*/  BSYNC B0 ;  /* 0x0000000000007941 */ /* 0x000fea0003800000 */
.L_x_207:
[----:B------:R-:W-:Y:S05]  /*7740*/  BRA `(.L_x_209) ;  /* 0xfffffff400687947 */ /* 0x000fea000383ffff */
.L_x_189:
[----:B0-----:R0:W1:Y:S02]  /*7750*/  SYNCS.PHASECHK.TRANS64.TRYWAIT P0, [R7+URZ], R2 ;  /* 0x00000002070075a7 */ /* 0x001064000800017f */
[----:B-1----:R-:W-:Y:S05]  /*7760*/  @!P0 NANOSLEEP.SYNCS 0x989680 ;  /* 0x009896800000895d */ /* 0x002fea0003900000 */
[----:B------:R-:W1:Y:S02]  /*7770*/  @!P0 SYNCS.PHASECHK.TRANS64 P0, [R7+URZ], R2 ;  /* 0x00000002070085a7 */ /* 0x000e64000800007f */
[----:B-1----:R-:W-:Y:S05]  /*7780*/  @!P0 BRA `(.L_x_189) ;  /* 0xfffffffc00f08947 */ /* 0x002fea000383ffff */
[----:B------:R-:W-:Y:S05]  /*7790*/  BRA `(.L_x_210) ;  /* 0xfffffff400a87947 */ /* 0x000fea000383ffff */
.L_x_190:
[----:B0-----:R0:W1:Y:S02]  /*77a0*/  SYNCS.PHASECHK.TRANS64.TRYWAIT P0, [R9+URZ], R4 ;  /* 0x00000004090075a7 */ /* 0x001064000800017f */
[----:B-1----:R-:W-:Y:S05]  /*77b0*/  @!P0 NANOSLEEP.SYNCS 0x989680 ;  /* 0x009896800000895d */ /* 0x002fea0003900000 */
[----:B------:R-:W1:Y:S02]  /*77c0*/  @!P0 SYNCS.PHASECHK.TRANS64 P0, [R9+URZ], R4 ;  /* 0x00000004090085a7 */ /* 0x000e64000800007f */
[----:B-1----:R-:W-:Y:S05]  /*77d0*/  @!P0 BRA `(.L_x_190) ;  /* 0xfffffffc00f08947 */ /* 0x002fea000383ffff */
[----:B------:R-:W-:Y:S05]  /*77e0*/  BRA `(.L_x_211) ;  /* 0xfffffff400b87947 */ /* 0x000fea000383ffff */
.L_x_191:
[----:B0-----:R0:W1:Y:S02]  /*77f0*/  SYNCS.PHASECHK.TRANS64.TRYWAIT P0, [R6+URZ], R5 ;  /* 0x00000005060075a7 */ /* 0x001064000800017f */
[----:B-1----:R-:W-:Y:S05]  /*7800*/  @!P0 NANOSLEEP.SYNCS 0x989680 ;  /* 0x009896800000895d */ /* 0x002fea0003900000 */
[----:B------:R-:W1:Y:S02]  /*7810*/  @!P0 SYNCS.PHASECHK.TRANS64 P0, [R6+URZ], R5 ;  /* 0x00000005060085a7 */ /* 0x000e64000800007f */
[----:B-1----:R-:W-:Y:S05]  /*7820*/  @!P0 BRA `(.L_x_191) ;  /* 0xfffffffc00f08947 */ /* 0x002fea000383ffff */
[----:B------:R-:W-:Y:S05]  /*7830*/  BRA `(.L_x_212) ;  /* 0xfffffff400c87947 */ /* 0x000fea000383ffff */
.L_x_192:
[----:B0-----:R0:W1:Y:S02]  /*7840*/  SYNCS.PHASECHK.TRANS64.TRYWAIT P0, [R9+URZ], R4 ;  /* 0x00000004090075a7 */ /* 0x001064000800017f */
[----:B-1----:R-:W-:Y:S05]  /*7850*/  @!P0 NANOSLEEP.SYNCS 0x989680 ;  /* 0x009896800000895d */ /* 0x002fea0003900000 */
[----:B------:R-:W1:Y:S02]  /*7860*/  @!P0 SYNCS.PHASECHK.TRANS64 P0, [R9+URZ], R4 ;  /* 0x00000004090085a7 */ /* 0x000e64000800007f */
[----:B-1----:R-:W-:Y:S05]  /*7870*/  @!P0 BRA `(.L_x_192) ;  /* 0xfffffffc00f08947 */ /* 0x002fea000383ffff */
[----:B------:R-:W-:Y:S05]  /*7880*/  BRA `(.L_x_213) ;  /* 0xfffffff400d87947 */ /* 0x000fea000383ffff */
.L_x_193:
[----:B0-----:R0:W1:Y:S02]  /*7890*/  SYNCS.PHASECHK.TRANS64.TRYWAIT P0, [R6+URZ], R5 ;  /* 0x00000005060075a7 */ /* 0x001064000800017f */
[----:B-1----:R-:W-:Y:S05]  /*78a0*/  @!P0 NANOSLEEP.SYNCS 0x989680 ;  /* 0x009896800000895d */ /* 0x002fea0003900000 */
[----:B------:R-:W1:Y:S02]  /*78b0*/  @!P0 SYNCS.PHASECHK.TRANS64 P0, [R6+URZ], R5 ;  /* 0x00000005060085a7 */ /* 0x000e64000800007f */
[----:B-1----:R-:W-:Y:S05]  /*78c0*/  @!P0 BRA `(.L_x_193) ;  /* 0xfffffffc00f08947 */ /* 0x002fea000383ffff */
[----:B------:R-:W-:Y:S05]  /*78d0*/  BRA `(.L_x_214) ;  /* 0xfffffff400e87947 */ /* 0x000fea000383ffff */
.L_x_194:
[----:B0-----:R0:W1:Y:S02]  /*78e0*/  SYNCS.PHASECHK.TRANS64.TRYWAIT P0, [R9+URZ], R4 ;  /* 0x00000004090075a7 */ /* 0x001064000800017f */
[----:B-1----:R-:W-:Y:S05]  /*78f0*/  @!P0 NANOSLEEP.SYNCS 0x989680 ;  /* 0x009896800000895d */ /* 0x002fea0003900000 */
[----:B------:R-:W1:Y:S02]  /*7900*/  @!P0 SYNCS.PHASECHK.TRANS64 P0, [R9+URZ], R4 ;  /* 0x00000004090085a7 */ /* 0x000e64000800007f */
[----:B-1----:R-:W-:Y:S05]  /*7910*/  @!P0 BRA `(.L_x_194) ;  /* 0xfffffffc00f08947 */ /* 0x002fea000383ffff */
[----:B------:R-:W-:Y:S05]  /*7920*/  BRA `(.L_x_215) ;  /* 0xfffffff400f87947 */ /* 0x000fea000383ffff */
.L_x_195:
[----:B0-----:R0:W1:Y:S02]  /*7930*/  SYNCS.PHASECHK.TRANS64.TRYWAIT P0, [R6+URZ], R5 ;  /* 0x00000005060075a7 */ /* 0x001064000800017f */
[----:B-1----:R-:W-:Y:S05]  /*7940*/  @!P0 NANOSLEEP.SYNCS 0x989680 ;  /* 0x009896800000895d */ /* 0x002fea0003900000 */
[----:B------:R-:W1:Y:S02]  /*7950*/  @!P0 SYNCS.PHASECHK.TRANS64 P0, [R6+URZ], R5 ;  /* 0x00000005060085a7 */ /* 0x000e64000800007f */
[----:B-1----:R-:W-:Y:S05]  /*7960*/  @!P0 BRA `(.L_x_195) ;  /* 0xfffffffc00f08947 */ /* 0x002fea000383ffff */
[----:B------:R-:W-:Y:S05]  /*7970*/  BRA `(.L_x_216) ;  /* 0xfffffff800087947 */ /* 0x000fea000383ffff */
.L_x_196:
[----:B0-----:R0:W1:Y:S02]  /*7980*/  SYNCS.PHASECHK.TRANS64.TRYWAIT P0, [R9+URZ], R4 ;  /* 0x00000004090075a7 */ /* 0x001064000800017f */
[----:B-1----:R-:W-:Y:S05]  /*7990*/  @!P0 NANOSLEEP.SYNCS 0x989680 ;  /* 0x009896800000895d */ /* 0x002fea0003900000 */
[----:B------:R-:W1:Y:S02]  /*79a0*/  @!P0 SYNCS.PHASECHK.TRANS64 P0, [R9+URZ], R4 ;  /* 0x00000004090085a7 */ /* 0x000e64000800007f */
[----:B-1----:R-:W-:Y:S05]  /*79b0*/  @!P0 BRA `(.L_x_196) ;  /* 0xfffffffc00f08947 */ /* 0x002fea000383ffff */
[----:B------:R-:W-:Y:S05]  /*79c0*/  BRA `(.L_x_217) ;  /* 0xfffffff800187947 */ /* 0x000fea000383ffff */
.L_x_197:
[----:B0-----:R0:W1:Y:S02]  /*79d0*/  SYNCS.PHASECHK.TRANS64.TRYWAIT P0, [R6+URZ], R5 ;  /* 0x00000005060075a7 */ /* 0x001064000800017f */
[----:B-1----:R-:W-:Y:S05]  /*79e0*/  @!P0 NANOSLEEP.SYNCS 0x989680 ;  /* 0x009896800000895d */ /* 0x002fea0003900000 */
[----:B------:R-:W1:Y:S02]  /*79f0*/  @!P0 SYNCS.PHASECHK.TRANS64 P0, [R6+URZ], R5 ;  /* 0x00000005060085a7 */ /* 0x000e64000800007f */
[----:B-1----:R-:W-:Y:S05]  /*7a00*/  @!P0 BRA `(.L_x_197) ;  /* 0xfffffffc00f08947 */ /* 0x002fea000383ffff */
[----:B------:R-:W-:Y:S05]  /*7a10*/  BRA `(.L_x_218) ;  /* 0xfffffff800287947 */ /* 0x000fea000383ffff */
.L_x_198:
[----:B0-----:R0:W1:Y:S02]  /*7a20*/  SYNCS.PHASECHK.TRANS64.TRYWAIT P0, [R9+URZ], R4 ;  /* 0x00000004090075a7 */ /* 0x001064000800017f */
[----:B-1----:R-:W-:Y:S05]  /*7a30*/  @!P0 NANOSLEEP.SYNCS 0x989680 ;  /* 0x009896800000895d */ /* 0x002fea0003900000 */
[----:B------:R-:W1:Y:S02]  /*7a40*/  @!P0 SYNCS.PHASECHK.TRANS64 P0, [R9+URZ], R4 ;  /* 0x00000004090085a7 */ /* 0x000e64000800007f */
[----:B-1----:R-:W-:Y:S05]  /*7a50*/  @!P0 BRA `(.L_x_198) ;  /* 0xfffffffc00f08947 */ /* 0x002fea000383ffff */
[----:B------:R-:W-:Y:S05]  /*7a60*/  BRA `(.L_x_219) ;  /* 0xfffffff800387947 */ /* 0x000fea000383ffff */
.L_x_199:
[----:B0-----:R0:W1:Y:S02]  /*7a70*/  SYNCS.PHASECHK.TRANS64.TRYWAIT P0, [R6+URZ], R5 ;  /* 0x00000005060075a7 */ /* 0x001064000800017f */
[----:B-1----:R-:W-:Y:S05]  /*7a80*/  @!P0 NANOSLEEP.SYNCS 0x989680 ;  /* 0x009896800000895d */ /* 0x002fea0003900000 */
[----:B------:R-:W1:Y:S02]  /*7a90*/  @!P0 SYNCS.PHASECHK.TRANS64 P0, [R6+URZ], R5 ;  /* 0x00000005060085a7 */ /* 0x000e64000800007f */
[----:B-1----:R-:W-:Y:S05]  /*7aa0*/  @!P0 BRA `(.L_x_199) ;  /* 0xfffffffc00f08947 */ /* 0x002fea000383ffff */
[----:B------:R-:W-:Y:S05]  /*7ab0*/  BRA `(.L_x_220) ;  /* 0xfffffff800487947 */ /* 0x000fea000383ffff */
.L_x_200:
[----:B0-----:R0:W1:Y:S02]  /*7ac0*/  SYNCS.PHASECHK.TRANS64.TRYWAIT P0, [R9+URZ], R4 ;  /* 0x00000004090075a7 */ /* 0x001064000800017f */
[----:B-1----:R-:W-:Y:S05]  /*7ad0*/  @!P0 NANOSLEEP.SYNCS 0x989680 ;  /* 0x009896800000895d */ /* 0x002fea0003900000 */
[----:B------:R-:W1:Y:S02]  /*7ae0*/  @!P0 SYNCS.PHASECHK.TRANS64 P0, [R9+URZ], R4 ;  /* 0x00000004090085a7 */ /* 0x000e64000800007f */
[----:B-1----:R-:W-:Y:S05]  /*7af0*/  @!P0 BRA `(.L_x_200) ;  /* 0xfffffffc00f08947 */ /* 0x002fea000383ffff */
[----:B------:R-:W-:Y:S05]  /*7b00*/  BRA `(.L_x_221) ;  /* 0xfffffff800587947 */ /* 0x000fea000383ffff */
.L_x_201:
[----:B-1----:R1:W2:Y:S02]  /*7b10*/  SYNCS.PHASECHK.TRANS64.TRYWAIT P0, [R6+URZ], R5 ;  /* 0x00000005060075a7 */ /* 0x0022a4000800017f */
[----:B--2---:R-:W-:Y:S05]  /*7b20*/  @!P0 NANOSLEEP.SYNCS 0x989680 ;  /* 0x009896800000895d */ /* 0x004fea0003900000 */
[----:B------:R-:W2:Y:S02]  /*7b30*/  @!P0 SYNCS.PHASECHK.TRANS64 P0, [R6+URZ], R5 ;  /* 0x00000005060085a7 */ /* 0x000ea4000800007f */
[----:B--2---:R-:W-:Y:S05]  /*7b40*/  @!P0 BRA `(.L_x_201) ;  /* 0xfffffffc00f08947 */ /* 0x004fea000383ffff */
[----:B------:R-:W-:Y:S05]  /*7b50*/  BRA `(.L_x_222) ;  /* 0xfffffff800607947 */ /* 0x000fea000383ffff */
.L_x_223:
[----:B------:R-:W-:-:S00]  /*7b60*/  BRA `(.L_x_223) ;  /* 0xfffffffc00fc7947 */ /* 0x000fc0000383ffff */
[----:B------:R-:W-:-:S00]  /*7b70*/  NOP ;  /* 0x0000000000007918 */ /* 0x000fc00000000000 */
        /* <DEDUP_REMOVED lines=8> */
.L_x_224:


//--------------------- .nv.global.init           --------------------------
	.section	.nv.global.init,"aw",@progbits
.nv.global.init:
	.type		$str$22,@object
	.size		$str$22,($str$23 - $str$22)
$str$22:
        /*0000*/ 	.byte	0x6b, 0x5f, 0x74, 0x69, 0x6c, 0x65, 0x5f, 0x63, 0x6f, 0x75, 0x6e, 0x74, 0x20, 0x3e, 0x3d, 0x20
        /*0010*/ 	.byte	0x31, 0x00
	.type		$str$23,@object
	.size		$str$23,(__unnamed_1 - $str$23)
$str$23:
        /*0012*/ 	.byte	0x2f, 0x74, 0x6d, 0x70, 0x2f, 0x63, 0x75, 0x74, 0x6c, 0x61, 0x73, 0x73, 0x5f, 0x73, 0x77, 0x65
        /*0022*/ 	.byte	0x65, 0x70, 0x5f, 0x73, 0x72, 0x63, 0x2f, 0x69, 0x6e, 0x63, 0x6c, 0x75, 0x64, 0x65, 0x2f, 0x63
        /*0032*/ 	.byte	0x75, 0x74, 0x6c, 0x61, 0x73, 0x73, 0x2f, 0x67, 0x65, 0x6d, 0x6d, 0x2f, 0x63, 0x6f, 0x6c, 0x6c
        /*0042*/ 	.byte	0x65, 0x63, 0x74, 0x69, 0x76, 0x65, 0x2f, 0x73, 0x6d, 0x39, 0x30, 0x5f, 0x6d, 0x6d, 0x61, 0x5f
        /*0052*/ 	.byte	0x74, 0x6d, 0x61, 0x5f, 0x67, 0x6d, 0x6d, 0x61, 0x5f, 0x73, 0x73, 0x5f, 0x77, 0x61, 0x72, 0x70
        /*0062*/ 	.byte	0x73, 0x70, 0x65, 0x63, 0x69, 0x61, 0x6c, 0x69, 0x7a, 0x65, 0x64, 0x2e, 0x68, 0x70, 0x70, 0x00
	.type		__unnamed_1,@object
	.size		__unnamed_1,(.L_0 - __unnamed_1)
__unnamed_1:
        /*0072*/ 	.byte	0x76, 0x6f, 0x69, 0x64, 0x20, 0x63, 0x75, 0x74, 0x6c, 0x61, 0x73, 0x73, 0x3a, 0x3a, 0x67, 0x65
        /* <DEDUP_REMOVED lines=173> */
        /*0b52*/ 	.byte	0x74, 0x79, 0x5d, 0x00
.L_0:


//--------------------- .nv.shared._ZN7cutlass13device_kernelINS_4gemm6kernel13GemmUniversalIN4cute5tupleIJiiiiEEENS1_10collective13CollectiveMmaINS1_34MainloopSm90TmaGmmaWarpSpecializedILi14ENS5_IJNS4_1CILi2EEENSA_ILi4EEENSA_ILi1EEEEEENS1_35KernelTmaWarpSpecializedCooperativeEEENS5_IJNSA_ILi128EEESH_NSA_ILi64EEEEEEaNS5_IJlSD_lEEEaSK_NS4_8TiledMMAINS4_8MMA_AtomIJNS4_4SM904GMMA27MMA_64x128x32_S32S8S8_SS_TNEEEENS4_6LayoutINS5_IJSB_SD_SD_EEENS5_IJSD_NSA_ILi0EEEST_EEEEENS5_IJNS4_10UnderscoreESW_SW_EEEEENS4_23SM90_TMA_LOAD_MULTICASTENS4_14ComposedLayoutINS4_7SwizzleILi2ELi4ELi3EEENS4_18smem_ptr_flag_bitsILi8EEENSR_INS5_IJNSA_ILi8EEESI_EEENS5_IJSI_SD_EEEEEEEvNS4_8identityESZ_S19_vS1A_EENS_8epilogue10collective6detail29Sm90TmaWarpSpecializedAdapterINS1D_15DefaultEpilogueIaSK_SK_NS1C_6thread17LinearCombinationIaLi1EiiLNS1H_9ScaleType4KindE0ELNS_15FloatRoundStyleE2EaEENS1_15EpilogueDefaultEEEEEvvEEEEvNT_6ParamsE --------------------------
	.section	.nv.shared._ZN7cutlass13device_kernelINS_4gemm6kernel13GemmUniversalIN4cute5tupleIJiiiiEEENS1_10collective13CollectiveMmaINS1_34MainloopSm90TmaGmmaWarpSpecializedILi14ENS5_IJNS4_1CILi2EEENSA_ILi4EEENSA_ILi1EEEEEENS1_35KernelTmaWarpSpecializedCooperativeEEENS5_IJNSA_ILi128EEESH_NSA_ILi64EEEEEEaNS5_IJlSD_lEEEaSK_NS4_8TiledMMAINS4_8MMA_AtomIJNS4_4SM904GMMA27MMA_64x128x32_S32S8S8_SS_TNEEEENS4_6LayoutINS5_IJSB_SD_SD_EEENS5_IJSD_NSA_ILi0EEEST_EEEEENS5_IJNS4_10UnderscoreESW_SW_EEEEENS4_23SM90_TMA_LOAD_MULTICASTENS4_14ComposedLayoutINS4_7SwizzleILi2ELi4ELi3EEENS4_18smem_ptr_flag_bitsILi8EEENSR_INS5_IJNSA_ILi8EEESI_EEENS5_IJSI_SD_EEEEEEEvNS4_8identityESZ_S19_vS1A_EENS_8epilogue10collective6detail29Sm90TmaWarpSpecializedAdapterINS1D_15DefaultEpilogueIaSK_SK_NS1C_6thread17LinearCombinationIaLi1EiiLNS1H_9ScaleType4KindE0ELNS_15FloatRoundStyleE2EaEENS1_15EpilogueDefaultEEEEEvvEEEEvNT_6ParamsE,"aw",@nobits
	.sectionflags	@""
	.align	16
	.zero		1024


//--------------------- .nv.shared.reserved.0     --------------------------
	.section	.nv.shared.reserved.0,"aw",@nobits
	.weak		__nv_reservedSMEM_offset_0_alias
	.size		__nv_reservedSMEM_offset_0_alias, 0, 0
	.other		__nv_reservedSMEM_offset_0_alias,@"STO_CUDA_RESERVED_SHARED STV_DEFAULT"
__nv_reservedSMEM_offset_0_alias:
	.zero		0


//--------------------- .nv.global                --------------------------
	.section	.nv.global,"aw",@nobits
.nv.global:
	.type		_ZN40_INTERNAL_8e16bc4d_4_k_cu_5442e47b_254524cute1_E,@object
	.size		_ZN40_INTERNAL_8e16bc4d_4_k_cu_5442e47b_254524cute1_E,(_ZN40_INTERNAL_8e16bc4d_4_k_cu_5442e47b_254524cuda3std3__45__cpo6cbeginE - _ZN40_INTERNAL_8e16bc4d_4_k_cu_5442e47b_254524cute1_E)
_ZN40_INTERNAL_8e16bc4d_4_k_cu_5442e47b_254524cute1_E:
	.zero		1
	.type		_ZN40_INTERNAL_8e16bc4d_4_k_cu_5442e47b_254524cuda3std3__45__cpo6cbeginE,@object
	.size		_ZN40_INTERNAL_8e16bc4d_4_k_cu_5442e47b_254524cuda3std3__45__cpo6cbeginE,(_ZN40_INTERNAL_8e16bc4d_4_k_cu_5442e47b_254524cuda3std3__48in_placeE - _ZN40_INTERNAL_8e16bc4d_4_k_cu_5442e47b_254524cuda3std3__45__cpo6cbeginE)
_ZN40_INTERNAL_8e16bc4d_4_k_cu_5442e47b_254524cuda3std3__45__cpo6cbeginE:
	.zero		1
	.type		_ZN40_INTERNAL_8e16bc4d_4_k_cu_5442e47b_254524cuda3std3__48in_placeE,@object
	.size		_ZN40_INTERNAL_8e16bc4d_4_k_cu_5442e47b_254524cuda3std3__48in_placeE,(_ZN40_INTERNAL_8e16bc4d_4_k_cu_5442e47b_254524cuda3std6ranges3__45__cpo9iter_moveE - _ZN40_INTERNAL_8e16bc4d_4_k_cu_5442e47b_254524cuda3std3__48in_placeE)
_ZN40_INTERNAL_8e16bc4d_4_k_cu_5442e47b_254524cuda3std3__48in_placeE:
	.zero		1
	.type		_ZN40_INTERNAL_8e16bc4d_4_k_cu_5442e47b_254524cuda3std6ranges3__45__cpo9iter_moveE,@object
	.size		_ZN40_INTERNAL_8e16bc4d_4_k_cu_5442e47b_254524cuda3std6ranges3__45__cpo9iter_moveE,(_ZN40_INTERNAL_8e16bc4d_4_k_cu_5442e47b_254524cuda3std3__45__cpo5beginE - _ZN40_INTERNAL_8e16bc4d_4_k_cu_5442e47b_254524cuda3std6ranges3__45__cpo9iter_moveE)
_ZN40_INTERNAL_8e16bc4d_4_k_cu_5442e47b_254524cuda3std6ranges3__45__cpo9iter_moveE:
	.zero		1
	.type		_ZN40_INTERNAL_8e16bc4d_4_k_cu_5442e47b_254524cuda3std3__45__cpo5beginE,@object
	.size		_ZN40_INTERNAL_8e16bc4d_4_k_cu_5442e47b_254524cuda3std3__45__cpo5beginE,(_ZN40_INTERNAL_8e16bc4d_4_k_cu_5442e47b_254524cuda3std3__442_GLOBAL__N__8e16bc4d_4_k_cu_5442e47b_254526ignoreE - _ZN40_INTERNAL_8e16bc4d_4_k_cu_5442e47b_254524cuda3std3__45__cpo5beginE)
_ZN40_INTERNAL_8e16bc4d_4_k_cu_5442e47b_254524cuda3std3__45__cpo5beginE:
	.zero		1
	.type		_ZN40_INTERNAL_8e16bc4d_4_k_cu_5442e47b_254524cuda3std3__442_GLOBAL__N__8e16bc4d_4_k_cu_5442e47b_254526ignoreE,@object
	.size		_ZN40_INTERNAL_8e16bc4d_4_k_cu_5442e47b_254524cuda3std3__442_GLOBAL__N__8e16bc4d_4_k_cu_5442e47b_254526ignoreE,(_ZN40_INTERNAL_8e16bc4d_4_k_cu_5442e47b_254524cute7productE - _ZN40_INTERNAL_8e16bc4d_4_k_cu_5442e47b_254524cuda3std3__442_GLOBAL__N__8e16bc4d_4_k_cu_5442e47b_254526ignoreE)
_ZN40_INTERNAL_8e16bc4d_4_k_cu_5442e47b_254524cuda3std3__442_GLOBAL__N__8e16bc4d_4_k_cu_5442e47b_254526ignoreE:
	.zero		1
	.type		_ZN40_INTERNAL_8e16bc4d_4_k_cu_5442e47b_254524cute7productE,@object
	.size		_ZN40_INTERNAL_8e16bc4d_4_k_cu_5442e47b_254524cute7productE,(_ZN40_INTERNAL_8e16bc4d_4_k_cu_5442e47b_254524cuda3std3__45__cpo3endE - _ZN40_INTERNAL_8e16bc4d_4_k_cu_5442e47b_254524cute7productE)
_ZN40_INTERNAL_8e16bc4d_4_k_cu_5442e47b_254524cute7productE:
	.zero		1
	.type		_ZN40_INTERNAL_8e16bc4d_4_k_cu_5442e47b_254524cuda3std3__45__cpo3endE,@object
	.size		_ZN40_INTERNAL_8e16bc4d_4_k_cu_5442e47b_254524cuda3std3__45__cpo3endE,(_ZN40_INTERNAL_8e16bc4d_4_k_cu_5442e47b_254524cuda3std3__419piecewise_constructE - _ZN40_INTERNAL_8e16bc4d_4_k_cu_5442e47b_254524cuda3std3__45__cpo3endE)
_ZN40_INTERNAL_8e16bc4d_4_k_cu_5442e47b_254524cuda3std3__45__cpo3endE:
	.zero		1
	.type		_ZN40_INTERNAL_8e16bc4d_4_k_cu_5442e47b_254524cuda3std3__419piecewise_constructE,@object
	.size		_ZN40_INTERNAL_8e16bc4d_4_k_cu_5442e47b_254524cuda3std3__419piecewise_constructE,(_ZN40_INTERNAL_8e16bc4d_4_k_cu_5442e47b_254524cuda3std3__45__cpo4cendE - _ZN40_INTERNAL_8e16bc4d_4_k_cu_5442e47b_254524cuda3std3__419piecewise_constructE)
_ZN40_INTERNAL_8e16bc4d_4_k_cu_5442e47b_254524cuda3std3__419piecewise_constructE:
	.zero		1
	.type		_ZN40_INTERNAL_8e16bc4d_4_k_cu_5442e47b_254524cuda3std3__45__cpo4cendE,@object
	.size		_ZN40_INTERNAL_8e16bc4d_4_k_cu_5442e47b_254524cuda3std3__45__cpo4cendE,(_ZN40_INTERNAL_8e16bc4d_4_k_cu_5442e47b_254524cuda3std6ranges3__45__cpo4swapE - _ZN40_INTERNAL_8e16bc4d_4_k_cu_5442e47b_254524cuda3std3__45__cpo4cendE)
_ZN40_INTERNAL_8e16bc4d_4_k_cu_5442e47b_254524cuda3std3__45__cpo4cendE:
	.zero		1
	.type		_ZN40_INTERNAL_8e16bc4d_4_k_cu_5442e47b_254524cuda3std6ranges3__45__cpo4swapE,@object
	.size		_ZN40_INTERNAL_8e16bc4d_4_k_cu_5442e47b_254524cuda3std6ranges3__45__cpo4swapE,(.L_8 - _ZN40_INTERNAL_8e16bc4d_4_k_cu_5442e47b_254524cuda3std6ranges3__45__cpo4swapE)
_ZN40_INTERNAL_8e16bc4d_4_k_cu_5442e47b_254524cuda3std6ranges3__45__cpo4swapE:
	.zero		1
.L_8:


//--------------------- .nv.constant0._ZN7cutlass13device_kernelINS_4gemm6kernel13GemmUniversalIN4cute5tupleIJiiiiEEENS1_10collective13CollectiveMmaINS1_34MainloopSm90TmaGmmaWarpSpecializedILi14ENS5_IJNS4_1CILi2EEENSA_ILi4EEENSA_ILi1EEEEEENS1_35KernelTmaWarpSpecializedCooperativeEEENS5_IJNSA_ILi128EEESH_NSA_ILi64EEEEEEaNS5_IJlSD_lEEEaSK_NS4_8TiledMMAINS4_8MMA_AtomIJNS4_4SM904GMMA27MMA_64x128x32_S32S8S8_SS_TNEEEENS4_6LayoutINS5_IJSB_SD_SD_EEENS5_IJSD_NSA_ILi0EEEST_EEEEENS5_IJNS4_10UnderscoreESW_SW_EEEEENS4_23SM90_TMA_LOAD_MULTICASTENS4_14ComposedLayoutINS4_7SwizzleILi2ELi4ELi3EEENS4_18smem_ptr_flag_bitsILi8EEENSR_INS5_IJNSA_ILi8EEESI_EEENS5_IJSI_SD_EEEEEEEvNS4_8identityESZ_S19_vS1A_EENS_8epilogue10collective6detail29Sm90TmaWarpSpecializedAdapterINS1D_15DefaultEpilogueIaSK_SK_NS1C_6thread17LinearCombinationIaLi1EiiLNS1H_9ScaleType4KindE0ELNS_15FloatRoundStyleE2EaEENS1_15EpilogueDefaultEEEEEvvEEEEvNT_6ParamsE --------------------------
	.section	.nv.constant0._ZN7cutlass13device_kernelINS_4gemm6kernel13GemmUniversalIN4cute5tupleIJiiiiEEENS1_10collective13CollectiveMmaINS1_34MainloopSm90TmaGmmaWarpSpecializedILi14ENS5_IJNS4_1CILi2EEENSA_ILi4EEENSA_ILi1EEEEEENS1_35KernelTmaWarpSpecializedCooperativeEEENS5_IJNSA_ILi128EEESH_NSA_ILi64EEEEEEaNS5_IJlSD_lEEEaSK_NS4_8TiledMMAINS4_8MMA_AtomIJNS4_4SM904GMMA27MMA_64x128x32_S32S8S8_SS_TNEEEENS4_6LayoutINS5_IJSB_SD_SD_EEENS5_IJSD_NSA_ILi0EEEST_EEEEENS5_IJNS4_10UnderscoreESW_SW_EEEEENS4_23SM90_TMA_LOAD_MULTICASTENS4_14ComposedLayoutINS4_7SwizzleILi2ELi4ELi3EEENS4_18smem_ptr_flag_bitsILi8EEENSR_INS5_IJNSA_ILi8EEESI_EEENS5_IJSI_SD_EEEEEEEvNS4_8identityESZ_S19_vS1A_EENS_8epilogue10collective6detail29Sm90TmaWarpSpecializedAdapterINS1D_15DefaultEpilogueIaSK_SK_NS1C_6thread17LinearCombinationIaLi1EiiLNS1H_9ScaleType4KindE0ELNS_15FloatRoundStyleE2EaEENS1_15EpilogueDefaultEEEEEvvEEEEvNT_6ParamsE,"a",@progbits
	.sectionflags	@""
	.align	4
.nv.constant0._ZN7cutlass13device_kernelINS_4gemm6kernel13GemmUniversalIN4cute5tupleIJiiiiEEENS1_10collective13CollectiveMmaINS1_34MainloopSm90TmaGmmaWarpSpecializedILi14ENS5_IJNS4_1CILi2EEENSA_ILi4EEENSA_ILi1EEEEEENS1_35KernelTmaWarpSpecializedCooperativeEEENS5_IJNSA_ILi128EEESH_NSA_ILi64EEEEEEaNS5_IJlSD_lEEEaSK_NS4_8TiledMMAINS4_8MMA_AtomIJNS4_4SM904GMMA27MMA_64x128x32_S32S8S8_SS_TNEEEENS4_6LayoutINS5_IJSB_SD_SD_EEENS5_IJSD_NSA_ILi0EEEST_EEEEENS5_IJNS4_10UnderscoreESW_SW_EEEEENS4_23SM90_TMA_LOAD_MULTICASTENS4_14ComposedLayoutINS4_7SwizzleILi2ELi4ELi3EEENS4_18smem_ptr_flag_bitsILi8EEENSR_INS5_IJNSA_ILi8EEESI_EEENS5_IJSI_SD_EEEEEEEvNS4_8identityESZ_S19_vS1A_EENS_8epilogue10collective6detail29Sm90TmaWarpSpecializedAdapterINS1D_15DefaultEpilogueIaSK_SK_NS1C_6thread17LinearCombinationIaLi1EiiLNS1H_9ScaleType4KindE0ELNS_15FloatRoundStyleE2EaEENS1_15EpilogueDefaultEEEEEvvEEEEvNT_6ParamsE:
	.zero		1664


//--------------------- SYMBOLS --------------------------

	.type		.nv.reservedSmem.offset0,@object
	.size		.nv.reservedSmem.offset0,0x4
	.type		__assertfail,@function
